	.target	sm_90a

	.elftype	@"ET_EXEC"


//--------------------- .note.nv.tkinfo           --------------------------
	.section	.note.nv.tkinfo,"",@"SHT_NOTE"
	.sectionflags	@"SHF_NOTE_NV_TKINFO"
	.tkinfo
        /*0018*/ 	.word	0x00000002
        /*0030*/ 	.string	""
        /*0030*/ 	.string	"ptxas"
        /*0030*/ 	.string	"Cuda compilation tools, release 13.0, V13.0.88"
        /*0030*/ 	.string	"Build cuda_13.0.r13.0/compiler.36424714_0"
        /*0030*/ 	.string	"-arch sm_90a -m 64 "



//--------------------- .note.nv.cuinfo           --------------------------
	.section	.note.nv.cuinfo,"",@"SHT_NOTE"
	.sectionflags	@"SHF_NOTE_NV_CUINFO"
        /*0018*/ 	.short	0x0002
        /*001a*/ 	.short	0x005a
        /*001c*/ 	.short	0x0082
	.zero		2


//--------------------- .nv.info                  --------------------------
	.section	.nv.info,"",@"SHT_CUDA_INFO"
	.align	4


	//----- nvinfo : EIATTR_REGCOUNT
	.align		4
        /*0000*/ 	.byte	0x04, 0x2f
        /*0002*/ 	.short	(.L_15 - .L_14)
	.align		4
.L_14:
        /*0004*/ 	.word	index@(_ZN7cutlass13device_kernelINS_4gemm6kernel13GemmUniversalIN4cute5tupleIJiiiiEEENS1_10collective13CollectiveMmaINS1_34MainloopSm90TmaGmmaWarpSpecializedILi2ENS5_IJNS4_1CILi1EEESB_SB_EEENS1_32KernelTmaWarpSpecializedPingpongEEENS5_IJNSA_ILi64EEENSA_ILi256EEESF_EEEfNS5_IJlSB_lEEEfSI_NS4_8TiledMMAINS4_8MMA_AtomIJNS4_4SM904GMMA30MMA_64x256x8_F32TF32TF32_SS_TNILNSM_7ScaleInE1ELSO_1EEEEEENS4_6LayoutISC_NS5_IJNSA_ILi0EEESS_SS_EEEEENS5_IJNS4_10UnderscoreESV_SV_EEEEENS4_13SM90_TMA_LOADENS4_14ComposedLayoutINS4_7SwizzleILi3ELi4ELi3EEENS4_18smem_ptr_flag_bitsILi32EEENSR_INS5_IJNSA_ILi8EEENSA_ILi32EEEEEENS5_IJS15_SB_EEEEEEEvNS4_8identityESY_S19_vS1A_EENS_8epilogue10collective6detail29Sm90TmaWarpSpecializedAdapterINS1D_15DefaultEpilogueIfSI_SI_NS1C_6thread17LinearCombinationIfLi1EffLNS1H_9ScaleType4KindE0ELNS_15FloatRoundStyleE2EfEENS1_15EpilogueDefaultEEEEEvvEEEEvNT_6ParamsE)
        /*0008*/ 	.word	0x000000a8


	//----- nvinfo : EIATTR_FRAME_SIZE
	.align		4
.L_15:
        /*000c*/ 	.byte	0x04, 0x11
        /*000e*/ 	.short	(.L_17 - .L_16)
	.align		4
.L_16:
        /*0010*/ 	.word	index@(_ZN7cutlass13device_kernelINS_4gemm6kernel13GemmUniversalIN4cute5tupleIJiiiiEEENS1_10collective13CollectiveMmaINS1_34MainloopSm90TmaGmmaWarpSpecializedILi2ENS5_IJNS4_1CILi1EEESB_SB_EEENS1_32KernelTmaWarpSpecializedPingpongEEENS5_IJNSA_ILi64EEENSA_ILi256EEESF_EEEfNS5_IJlSB_lEEEfSI_NS4_8TiledMMAINS4_8MMA_AtomIJNS4_4SM904GMMA30MMA_64x256x8_F32TF32TF32_SS_TNILNSM_7ScaleInE1ELSO_1EEEEEENS4_6LayoutISC_NS5_IJNSA_ILi0EEESS_SS_EEEEENS5_IJNS4_10UnderscoreESV_SV_EEEEENS4_13SM90_TMA_LOADENS4_14ComposedLayoutINS4_7SwizzleILi3ELi4ELi3EEENS4_18smem_ptr_flag_bitsILi32EEENSR_INS5_IJNSA_ILi8EEENSA_ILi32EEEEEENS5_IJS15_SB_EEEEEEEvNS4_8identityESY_S19_vS1A_EENS_8epilogue10collective6detail29Sm90TmaWarpSpecializedAdapterINS1D_15DefaultEpilogueIfSI_SI_NS1C_6thread17LinearCombinationIfLi1EffLNS1H_9ScaleType4KindE0ELNS_15FloatRoundStyleE2EfEENS1_15EpilogueDefaultEEEEEvvEEEEvNT_6ParamsE)
        /*0014*/ 	.word	0x00000000


	//----- nvinfo : EIATTR_MIN_STACK_SIZE
	.align		4
.L_17:
        /*0018*/ 	.byte	0x04, 0x12
        /*001a*/ 	.short	(.L_19 - .L_18)
	.align		4
.L_18:
        /*001c*/ 	.word	index@(_ZN7cutlass13device_kernelINS_4gemm6kernel13GemmUniversalIN4cute5tupleIJiiiiEEENS1_10collective13CollectiveMmaINS1_34MainloopSm90TmaGmmaWarpSpecializedILi2ENS5_IJNS4_1CILi1EEESB_SB_EEENS1_32KernelTmaWarpSpecializedPingpongEEENS5_IJNSA_ILi64EEENSA_ILi256EEESF_EEEfNS5_IJlSB_lEEEfSI_NS4_8TiledMMAINS4_8MMA_AtomIJNS4_4SM904GMMA30MMA_64x256x8_F32TF32TF32_SS_TNILNSM_7ScaleInE1ELSO_1EEEEEENS4_6LayoutISC_NS5_IJNSA_ILi0EEESS_SS_EEEEENS5_IJNS4_10UnderscoreESV_SV_EEEEENS4_13SM90_TMA_LOADENS4_14ComposedLayoutINS4_7SwizzleILi3ELi4ELi3EEENS4_18smem_ptr_flag_bitsILi32EEENSR_INS5_IJNSA_ILi8EEENSA_ILi32EEEEEENS5_IJS15_SB_EEEEEEEvNS4_8identityESY_S19_vS1A_EENS_8epilogue10collective6detail29Sm90TmaWarpSpecializedAdapterINS1D_15DefaultEpilogueIfSI_SI_NS1C_6thread17LinearCombinationIfLi1EffLNS1H_9ScaleType4KindE0ELNS_15FloatRoundStyleE2EfEENS1_15EpilogueDefaultEEEEEvvEEEEvNT_6ParamsE)
        /*0020*/ 	.word	0x00000000
.L_19:


//--------------------- .nv.compat                --------------------------
	.section	.nv.compat,"",@"SHT_CUDA_COMPAT_INFO"
	.align	4
        /*0000*/ 	.byte	0x02, 0x09, 0x01, 0x00, 0x02, 0x02, 0x04, 0x00, 0x02, 0x05, 0x05, 0x00, 0x03, 0x07, 0x01, 0x01
        /*0010*/ 	.byte	0x02, 0x03, 0x01, 0x00, 0x02, 0x06, 0x01, 0x00, 0x04, 0x0b, 0x08, 0x00, 0x00, 0x00, 0x00, 0x00
        /*0020*/ 	.byte	0x00, 0x00, 0x00, 0x00


//--------------------- .nv.info._ZN7cutlass13device_kernelINS_4gemm6kernel13GemmUniversalIN4cute5tupleIJiiiiEEENS1_10collective13CollectiveMmaINS1_34MainloopSm90TmaGmmaWarpSpecializedILi2ENS5_IJNS4_1CILi1EEESB_SB_EEENS1_32KernelTmaWarpSpecializedPingpongEEENS5_IJNSA_ILi64EEENSA_ILi256EEESF_EEEfNS5_IJlSB_lEEEfSI_NS4_8TiledMMAINS4_8MMA_AtomIJNS4_4SM904GMMA30MMA_64x256x8_F32TF32TF32_SS_TNILNSM_7ScaleInE1ELSO_1EEEEEENS4_6LayoutISC_NS5_IJNSA_ILi0EEESS_SS_EEEEENS5_IJNS4_10UnderscoreESV_SV_EEEEENS4_13SM90_TMA_LOADENS4_14ComposedLayoutINS4_7SwizzleILi3ELi4ELi3EEENS4_18smem_ptr_flag_bitsILi32EEENSR_INS5_IJNSA_ILi8EEENSA_ILi32EEEEEENS5_IJS15_SB_EEEEEEEvNS4_8identityESY_S19_vS1A_EENS_8epilogue10collective6detail29Sm90TmaWarpSpecializedAdapterINS1D_15DefaultEpilogueIfSI_SI_NS1C_6thread17LinearCombinationIfLi1EffLNS1H_9ScaleType4KindE0ELNS_15FloatRoundStyleE2EfEENS1_15EpilogueDefaultEEEEEvvEEEEvNT_6ParamsE --------------------------
	.section	.nv.info._ZN7cutlass13device_kernelINS_4gemm6kernel13GemmUniversalIN4cute5tupleIJiiiiEEENS1_10collective13CollectiveMmaINS1_34MainloopSm90TmaGmmaWarpSpecializedILi2ENS5_IJNS4_1CILi1EEESB_SB_EEENS1_32KernelTmaWarpSpecializedPingpongEEENS5_IJNSA_ILi64EEENSA_ILi256EEESF_EEEfNS5_IJlSB_lEEEfSI_NS4_8TiledMMAINS4_8MMA_AtomIJNS4_4SM904GMMA30MMA_64x256x8_F32TF32TF32_SS_TNILNSM_7ScaleInE1ELSO_1EEEEEENS4_6LayoutISC_NS5_IJNSA_ILi0EEESS_SS_EEEEENS5_IJNS4_10UnderscoreESV_SV_EEEEENS4_13SM90_TMA_LOADENS4_14ComposedLayoutINS4_7SwizzleILi3ELi4ELi3EEENS4_18smem_ptr_flag_bitsILi32EEENSR_INS5_IJNSA_ILi8EEENSA_ILi32EEEEEENS5_IJS15_SB_EEEEEEEvNS4_8identityESY_S19_vS1A_EENS_8epilogue10collective6detail29Sm90TmaWarpSpecializedAdapterINS1D_15DefaultEpilogueIfSI_SI_NS1C_6thread17LinearCombinationIfLi1EffLNS1H_9ScaleType4KindE0ELNS_15FloatRoundStyleE2EfEENS1_15EpilogueDefaultEEEEEvvEEEEvNT_6ParamsE,"",@"SHT_CUDA_INFO"
	.sectionflags	@""
	.align	4


	//----- nvinfo : EIATTR_CUDA_API_VERSION
	.align		4
        /*0000*/ 	.byte	0x04, 0x37
        /*0002*/ 	.short	(.L_21 - .L_20)
.L_20:
        /*0004*/ 	.word	0x00000082


	//----- nvinfo : EIATTR_KPARAM_INFO
	.align		4
.L_21:
        /*0008*/ 	.byte	0x04, 0x17
        /*000a*/ 	.short	(.L_23 - .L_22)
.L_22:
        /*000c*/ 	.word	0x00000000
        /*0010*/ 	.short	0x0000
        /*0012*/ 	.short	0x0070
        /*0014*/ 	.byte	0x00, 0xf0, 0x01, 0x10


	//----- nvinfo : EIATTR_SPARSE_MMA_MASK
	.align		4
.L_23:
        /*0018*/ 	.byte	0x03, 0x50
        /*001a*/ 	.short	0x0000


	//----- nvinfo : EIATTR_MAXREG_COUNT
	.align		4
        /*001c*/ 	.byte	0x03, 0x1b
        /*001e*/ 	.short	0x00a8


	//----- nvinfo : EIATTR_NUM_BARRIERS
	.align		4
        /*0020*/ 	.byte	0x02, 0x4c
        /*0022*/ 	.byte	0x01
	.zero		1


	//----- nvinfo : EIATTR_EXTERNS
	.align		4
        /*0024*/ 	.byte	0x04, 0x0f
        /*0026*/ 	.short	(.L_25 - .L_24)


	//   ....[0]....
	.align		4
.L_24:
        /*0028*/ 	.word	index@(__assertfail)


	//----- nvinfo : EIATTR_MERCURY_ISA_VERSION
	.align		4
.L_25:
        /*002c*/ 	.byte	0x03, 0x5f
        /*002e*/ 	.short	0x0101


	//----- nvinfo : EIATTR_INT_WARP_WIDE_INSTR_OFFSETS
	.align		4
        /*0030*/ 	.byte	0x04, 0x31
        /*0032*/ 	.short	(.L_27 - .L_26)


	//   ....[0]....
.L_26:
        /*0034*/ 	.word	0x00000430


	//   ....[1]....
        /*0038*/ 	.word	0x00000450


	//   ....[2]....
        /*003c*/ 	.word	0x000004d0


	//   ....[3]....
        /*0040*/ 	.word	0x000004e0


	//   ....[4]....
        /*0044*/ 	.word	0x000004f0


	//   ....[5]....
        /*0048*/ 	.word	0x00000510


	//   ....[6]....
        /*004c*/ 	.word	0x00000570


	//   ....[7]....
        /*0050*/ 	.word	0x00000590


	//----- nvinfo : EIATTR_COOP_GROUP_MASK_REGIDS
	.align		4
.L_27:
        /*0054*/ 	.byte	0x04, 0x29
        /*0056*/ 	.short	(.L_29 - .L_28)


	//   ....[0]....
.L_28:
        /*0058*/ 	.word	0xffffffff


	//   ....[1]....
        /*005c*/ 	.word	0xffffffff


	//   ....[2]....
        /*0060*/ 	.word	0xffffffff


	//   ....[3]....
        /*0064*/ 	.word	0xffffffff


	//   ....[4]....
        /*0068*/ 	.word	0xffffffff


	//   ....[5]....
        /*006c*/ 	.word	0xffffffff


	//----- nvinfo : EIATTR_COOP_GROUP_INSTR_OFFSETS
	.align		4
.L_29:
        /*0070*/ 	.byte	0x04, 0x28
        /*0072*/ 	.short	(.L_31 - .L_30)


	//   ....[0]....
.L_30:
        /*0074*/ 	.word	0x00000050


	//   ....[1]....
        /*0078*/ 	.word	0x00000080


	//   ....[2]....
        /*007c*/ 	.word	0x00000180


	//   ....[3]....
        /*0080*/ 	.word	0x00000350


	//   ....[4]....
        /*0084*/ 	.word	0x00000390


	//   ....[5]....
        /*0088*/ 	.word	0x000003d0


	//----- nvinfo : EIATTR_REG_RECONFIG
	.align		4
.L_31:
        /*008c*/ 	.byte	0x01, 0x54
	.zero		2


	//----- nvinfo : EIATTR_SYSCALL_OFFSETS
	.align		4
        /*0090*/ 	.byte	0x04, 0x46
        /*0092*/ 	.short	(.L_33 - .L_32)


	//   ....[0]....
.L_32:
        /*0094*/ 	.word	0x00001650


	//----- nvinfo : EIATTR_MBARRIER_INSTR_OFFSETS
	.align		4
.L_33:
        /*0098*/ 	.byte	0x04, 0x39
        /*009a*/ 	.short	(.L_35 - .L_34)


	//   ....[0]....
.L_34:
        /*009c*/ 	.word	0x00000300
        /*00a0*/ 	.word	0x000000ff
        /*00a4*/ 	.word	0x00000000
        /*00a8*/ 	.short	0x0100
        /*00aa*/ 	.byte	0x09
	.zero		1


	//   ....[1]....
        /*00ac*/ 	.word	0x00000310
        /*00b0*/ 	.word	0x000000ff
        /*00b4*/ 	.word	0x00000010
        /*00b8*/ 	.short	0x0100
        /*00ba*/ 	.byte	0x09
	.zero		1


	//   ....[2]....
        /*00bc*/ 	.word	0x00000320
        /*00c0*/ 	.word	0x000000ff
        /*00c4*/ 	.word	0x00000008
        /*00c8*/ 	.short	0x0100
        /*00ca*/ 	.byte	0x09
	.zero		1


	//   ....[3]....
        /*00cc*/ 	.word	0x00000330
        /*00d0*/ 	.word	0x000000ff
        /*00d4*/ 	.word	0x00000018
        /*00d8*/ 	.short	0x0100
        /*00da*/ 	.byte	0x09
	.zero		1


	//   ....[4]....
        /*00dc*/ 	.word	0x000005b0
        /*00e0*/ 	.word	0x000000ff
        /*00e4*/ 	.word	0x00000050
        /*00e8*/ 	.short	0x0100
        /*00ea*/ 	.byte	0x09
	.zero		1


	//   ....[5]....
        /*00ec*/ 	.word	0x000005c0
        /*00f0*/ 	.word	0x000000ff
        /*00f4*/ 	.word	0x00000058
        /*00f8*/ 	.short	0x0100
        /*00fa*/ 	.byte	0x09
	.zero		1


	//   ....[6]....
        /*00fc*/ 	.word	0x00000600
        /*0100*/ 	.word	0x000000ff
        /*0104*/ 	.word	0x00000030
        /*0108*/ 	.short	0x0100
        /*010a*/ 	.byte	0x0a
	.zero		1


	//   ....[7]....
        /*010c*/ 	.word	0x00000620
        /*0110*/ 	.word	0x000000ff
        /*0114*/ 	.word	0x00000038
        /*0118*/ 	.short	0x0100
        /*011a*/ 	.byte	0x0a
	.zero		1


	//   ....[8]....
        /*011c*/ 	.word	0x00000630
        /*0120*/ 	.word	0x000000ff
        /*0124*/ 	.word	0x00000040
        /*0128*/ 	.short	0x0100
        /*012a*/ 	.byte	0x0a
	.zero		1


	//   ....[9]....
        /*012c*/ 	.word	0x00000640
        /*0130*/ 	.word	0x000000ff
        /*0134*/ 	.word	0x00000048
        /*0138*/ 	.short	0x0100
        /*013a*/ 	.byte	0x0a
	.zero		1


	//   ....[10]....
        /*013c*/ 	.word	0x00001530
        /*0140*/ 	.word	0x0000009b
        /*0144*/ 	.word	0x00000000
        /*0148*/ 	.short	0x010a
        /*014a*/ 	.byte	0x2d
	.zero		1


	//   ....[11]....
        /*014c*/ 	.word	0x000016e0
        /*0150*/ 	.word	0x00000003
        /*0154*/ 	.word	0x00000000
        /*0158*/ 	.short	0x010a
        /*015a*/ 	.byte	0x3f
	.zero		1


	//   ....[12]....
        /*015c*/ 	.word	0x00001740
        /*0160*/ 	.word	0x00000003
        /*0164*/ 	.word	0x00000000
        /*0168*/ 	.short	0x010a
        /*016a*/ 	.byte	0x3f
	.zero		1


	//   ....[13]....
        /*016c*/ 	.word	0x00001cd0
        /*0170*/ 	.word	0x000000ff
        /*0174*/ 	.word	0x00000000
        /*0178*/ 	.short	0x010a
        /*017a*/ 	.byte	0x08
	.zero		1


	//   ....[14]....
        /*017c*/ 	.word	0x00001d10
        /*0180*/ 	.word	0x000000ff
        /*0184*/ 	.word	0x00000000
        /*0188*/ 	.short	0x010a
        /*018a*/ 	.byte	0x08
	.zero		1


	//   ....[15]....
        /*018c*/ 	.word	0x000021b0
        /*0190*/ 	.word	0x000000ff
        /*0194*/ 	.word	0x00000000
        /*0198*/ 	.short	0x0101
        /*019a*/ 	.byte	0x08
	.zero		1


	//   ....[16]....
        /*019c*/ 	.word	0x000022a0
        /*01a0*/ 	.word	0x0000009c
        /*01a4*/ 	.word	0x00000000
        /*01a8*/ 	.short	0x0101
        /*01aa*/ 	.byte	0x2e
	.zero		1


	//   ....[17]....
        /*01ac*/ 	.word	0x00002370
        /*01b0*/ 	.word	0x000000ff
        /*01b4*/ 	.word	0x00000000
        /*01b8*/ 	.short	0x0101
        /*01ba*/ 	.byte	0x04
	.zero		1


	//   ....[18]....
        /*01bc*/ 	.word	0x00002420
        /*01c0*/ 	.word	0x0000009b
        /*01c4*/ 	.word	0x00000010
        /*01c8*/ 	.short	0x010a
        /*01ca*/ 	.byte	0x2d
	.zero		1


	//   ....[19]....
        /*01cc*/ 	.word	0x00008a00
        /*01d0*/ 	.word	0x0000009e
        /*01d4*/ 	.word	0x00000000
        /*01d8*/ 	.short	0x0101
        /*01da*/ 	.byte	0x2e
	.zero		1


	//   ....[20]....
        /*01dc*/ 	.word	0x000093e0
        /*01e0*/ 	.word	0x00000007
        /*01e4*/ 	.word	0x00000010
        /*01e8*/ 	.short	0x010a
        /*01ea*/ 	.byte	0x3f
	.zero		1


	//   ....[21]....
        /*01ec*/ 	.word	0x00009840
        /*01f0*/ 	.word	0x00000003
        /*01f4*/ 	.word	0x00000058
        /*01f8*/ 	.short	0x0101
        /*01fa*/ 	.byte	0x3f
	.zero		1


	//   ....[22]....
        /*01fc*/ 	.word	0x00009fb0
        /*0200*/ 	.word	0x00000007
        /*0204*/ 	.word	0x00000000
        /*0208*/ 	.short	0x010a
        /*020a*/ 	.byte	0x3f
	.zero		1


	//   ....[23]....
        /*020c*/ 	.word	0x0000a030
        /*0210*/ 	.word	0x00000003
        /*0214*/ 	.word	0x00000000
        /*0218*/ 	.short	0x010a
        /*021a*/ 	.byte	0x3f
	.zero		1


	//   ....[24]....
        /*021c*/ 	.word	0x0000a090
        /*0220*/ 	.word	0x0000009d
        /*0224*/ 	.word	0x00000000
        /*0228*/ 	.short	0x010a
        /*022a*/ 	.byte	0x3f
	.zero		1


	//   ....[25]....
        /*022c*/ 	.word	0x0000a0e0
        /*0230*/ 	.word	0x00000003
        /*0234*/ 	.word	0x00000000
        /*0238*/ 	.short	0x010a
        /*023a*/ 	.byte	0x3f
	.zero		1


	//   ....[26]....
        /*023c*/ 	.word	0x0000a140
        /*0240*/ 	.word	0x00000004
        /*0244*/ 	.word	0x00000000
        /*0248*/ 	.short	0x010a
        /*024a*/ 	.byte	0x3f
	.zero		1


	//   ....[27]....
        /*024c*/ 	.word	0x0000a190
        /*0250*/ 	.word	0x0000009d
        /*0254*/ 	.word	0x00000010
        /*0258*/ 	.short	0x010a
        /*025a*/ 	.byte	0x3f
	.zero		1


	//   ....[28]....
        /*025c*/ 	.word	0x0000a260
        /*0260*/ 	.word	0x00000007
        /*0264*/ 	.word	0x00000010
        /*0268*/ 	.short	0x010a
        /*026a*/ 	.byte	0x3f
	.zero		1


	//   ....[29]....
        /*026c*/ 	.word	0x0000a330
        /*0270*/ 	.word	0x00000007
        /*0274*/ 	.word	0x00000000
        /*0278*/ 	.short	0x010a
        /*027a*/ 	.byte	0x3f
	.zero		1


	//----- nvinfo : EIATTR_NUM_MBARRIERS
	.align		4
.L_35:
        /*027c*/ 	.byte	0x03, 0x38
        /*027e*/ 	.short	0x000a


	//----- nvinfo : EIATTR_EXIT_INSTR_OFFSETS
	.align		4
        /*0280*/ 	.byte	0x04, 0x1c
        /*0282*/ 	.short	(.L_37 - .L_36)


	//   ....[0]....
.L_36:
        /*0284*/ 	.word	0x00001200


	//   ....[1]....
        /*0288*/ 	.word	0x00001260


	//   ....[2]....
        /*028c*/ 	.word	0x00009110


	//   ....[3]....
        /*0290*/ 	.word	0x00009140


	//   ....[4]....
        /*0294*/ 	.word	0x0000a080


	//----- nvinfo : EIATTR_MAX_THREADS
	.align		4
.L_37:
        /*0298*/ 	.byte	0x04, 0x05
        /*029a*/ 	.short	(.L_39 - .L_38)
.L_38:
        /*029c*/ 	.word	0x00000180
        /*02a0*/ 	.word	0x00000001
        /*02a4*/ 	.word	0x00000001


	//----- nvinfo : EIATTR_CRS_STACK_SIZE
	.align		4
.L_39:
        /*02a8*/ 	.byte	0x04, 0x1e
        /*02aa*/ 	.short	(.L_41 - .L_40)
.L_40:
        /*02ac*/ 	.word	0x00000000


	//----- nvinfo : EIATTR_CBANK_PARAM_SIZE
	.align		4
.L_41:
        /*02b0*/ 	.byte	0x03, 0x19
        /*02b2*/ 	.short	0x0470


	//----- nvinfo : EIATTR_PARAM_CBANK
	.align		4
        /*02b4*/ 	.byte	0x04, 0x0a
        /*02b6*/ 	.short	(.L_43 - .L_42)
	.align		4
.L_42:
        /*02b8*/ 	.word	index@(.nv.constant0._ZN7cutlass13device_kernelINS_4gemm6kernel13GemmUniversalIN4cute5tupleIJiiiiEEENS1_10collective13CollectiveMmaINS1_34MainloopSm90TmaGmmaWarpSpecializedILi2ENS5_IJNS4_1CILi1EEESB_SB_EEENS1_32KernelTmaWarpSpecializedPingpongEEENS5_IJNSA_ILi64EEENSA_ILi256EEESF_EEEfNS5_IJlSB_lEEEfSI_NS4_8TiledMMAINS4_8MMA_AtomIJNS4_4SM904GMMA30MMA_64x256x8_F32TF32TF32_SS_TNILNSM_7ScaleInE1ELSO_1EEEEEENS4_6LayoutISC_NS5_IJNSA_ILi0EEESS_SS_EEEEENS5_IJNS4_10UnderscoreESV_SV_EEEEENS4_13SM90_TMA_LOADENS4_14ComposedLayoutINS4_7SwizzleILi3ELi4ELi3EEENS4_18smem_ptr_flag_bitsILi32EEENSR_INS5_IJNSA_ILi8EEENSA_ILi32EEEEEENS5_IJS15_SB_EEEEEEEvNS4_8identityESY_S19_vS1A_EENS_8epilogue10collective6detail29Sm90TmaWarpSpecializedAdapterINS1D_15DefaultEpilogueIfSI_SI_NS1C_6thread17LinearCombinationIfLi1EffLNS1H_9ScaleType4KindE0ELNS_15FloatRoundStyleE2EfEENS1_15EpilogueDefaultEEEEEvvEEEEvNT_6ParamsE)
        /*02bc*/ 	.short	0x0210
        /*02be*/ 	.short	0x0470


	//----- nvinfo : EIATTR_SW_WAR
	.align		4
.L_43:
        /*02c0*/ 	.byte	0x04, 0x36
        /*02c2*/ 	.short	(.L_45 - .L_44)
.L_44:
        /*02c4*/ 	.word	0x00000008
.L_45:


//--------------------- .nv.callgraph             --------------------------
	.section	.nv.callgraph,"",@"SHT_CUDA_CALLGRAPH"
	.align	4
	.sectionentsize	8
	.align		4
        /*0000*/ 	.word	0x00000000
	.align		4
        /*0004*/ 	.word	0xffffffff
	.align		4
        /*0008*/ 	.word	index@(_ZN7cutlass13device_kernelINS_4gemm6kernel13GemmUniversalIN4cute5tupleIJiiiiEEENS1_10collective13CollectiveMmaINS1_34MainloopSm90TmaGmmaWarpSpecializedILi2ENS5_IJNS4_1CILi1EEESB_SB_EEENS1_32KernelTmaWarpSpecializedPingpongEEENS5_IJNSA_ILi64EEENSA_ILi256EEESF_EEEfNS5_IJlSB_lEEEfSI_NS4_8TiledMMAINS4_8MMA_AtomIJNS4_4SM904GMMA30MMA_64x256x8_F32TF32TF32_SS_TNILNSM_7ScaleInE1ELSO_1EEEEEENS4_6LayoutISC_NS5_IJNSA_ILi0EEESS_SS_EEEEENS5_IJNS4_10UnderscoreESV_SV_EEEEENS4_13SM90_TMA_LOADENS4_14ComposedLayoutINS4_7SwizzleILi3ELi4ELi3EEENS4_18smem_ptr_flag_bitsILi32EEENSR_INS5_IJNSA_ILi8EEENSA_ILi32EEEEEENS5_IJS15_SB_EEEEEEEvNS4_8identityESY_S19_vS1A_EENS_8epilogue10collective6detail29Sm90TmaWarpSpecializedAdapterINS1D_15DefaultEpilogueIfSI_SI_NS1C_6thread17LinearCombinationIfLi1EffLNS1H_9ScaleType4KindE0ELNS_15FloatRoundStyleE2EfEENS1_15EpilogueDefaultEEEEEvvEEEEvNT_6ParamsE)
	.align		4
        /*000c*/ 	.word	index@(__assertfail)
	.align		4
        /*0010*/ 	.word	0x00000000
	.align		4
        /*0014*/ 	.word	0xfffffffe
	.align		4
        /*0018*/ 	.word	0x00000000
	.align		4
        /*001c*/ 	.word	0xfffffffd
	.align		4
        /*0020*/ 	.word	0x00000000
	.align		4
        /*0024*/ 	.word	0xfffffffc


//--------------------- .nv.constant4             --------------------------
	.section	.nv.constant4,"a",@progbits
	.align	8
	.align		8
.nv.constant4:
        /*0000*/ 	.dword	__assertfail
	.align		8
        /*0008*/ 	.dword	__unnamed_1
	.align		8
        /*0010*/ 	.dword	_ZN40_INTERNAL_d61ff2d3_4_k_cu_33a30d7d_209244cuda3std3__45__cpo5beginE
	.align		8
        /*0018*/ 	.dword	_ZN40_INTERNAL_d61ff2d3_4_k_cu_33a30d7d_209244cuda3std3__45__cpo3endE
	.align		8
        /*0020*/ 	.dword	_ZN40_INTERNAL_d61ff2d3_4_k_cu_33a30d7d_209244cuda3std3__45__cpo6cbeginE
	.align		8
        /*0028*/ 	.dword	_ZN40_INTERNAL_d61ff2d3_4_k_cu_33a30d7d_209244cuda3std3__45__cpo4cendE
	.align		8
        /*0030*/ 	.dword	_ZN40_INTERNAL_d61ff2d3_4_k_cu_33a30d7d_209244cuda3std3__442_GLOBAL__N__d61ff2d3_4_k_cu_33a30d7d_209246ignoreE
	.align		8
        /*0038*/ 	.dword	_ZN40_INTERNAL_d61ff2d3_4_k_cu_33a30d7d_209244cuda3std3__419piecewise_constructE
	.align		8
        /*0040*/ 	.dword	_ZN40_INTERNAL_d61ff2d3_4_k_cu_33a30d7d_209244cuda3std3__48in_placeE
	.align		8
        /*0048*/ 	.dword	_ZN40_INTERNAL_d61ff2d3_4_k_cu_33a30d7d_209244cuda3std6ranges3__45__cpo4swapE
	.align		8
        /*0050*/ 	.dword	_ZN40_INTERNAL_d61ff2d3_4_k_cu_33a30d7d_209244cuda3std6ranges3__45__cpo9iter_moveE
	.align		8
        /*0058*/ 	.dword	_ZN40_INTERNAL_d61ff2d3_4_k_cu_33a30d7d_209244cute7productE
	.align		8
        /*0060*/ 	.dword	_ZN40_INTERNAL_d61ff2d3_4_k_cu_33a30d7d_209244cute1_E
	.align		8
        /*0068*/ 	.dword	$str$22
	.align		8
        /*0070*/ 	.dword	$str$23


//--------------------- .text._ZN7cutlass13device_kernelINS_4gemm6kernel13GemmUniversalIN4cute5tupleIJiiiiEEENS1_10collective13CollectiveMmaINS1_34MainloopSm90TmaGmmaWarpSpecializedILi2ENS5_IJNS4_1CILi1EEESB_SB_EEENS1_32KernelTmaWarpSpecializedPingpongEEENS5_IJNSA_ILi64EEENSA_ILi256EEESF_EEEfNS5_IJlSB_lEEEfSI_NS4_8TiledMMAINS4_8MMA_AtomIJNS4_4SM904GMMA30MMA_64x256x8_F32TF32TF32_SS_TNILNSM_7ScaleInE1ELSO_1EEEEEENS4_6LayoutISC_NS5_IJNSA_ILi0EEESS_SS_EEEEENS5_IJNS4_10UnderscoreESV_SV_EEEEENS4_13SM90_TMA_LOADENS4_14ComposedLayoutINS4_7SwizzleILi3ELi4ELi3EEENS4_18smem_ptr_flag_bitsILi32EEENSR_INS5_IJNSA_ILi8EEENSA_ILi32EEEEEENS5_IJS15_SB_EEEEEEEvNS4_8identityESY_S19_vS1A_EENS_8epilogue10collective6detail29Sm90TmaWarpSpecializedAdapterINS1D_15DefaultEpilogueIfSI_SI_NS1C_6thread17LinearCombinationIfLi1EffLNS1H_9ScaleType4KindE0ELNS_15FloatRoundStyleE2EfEENS1_15EpilogueDefaultEEEEEvvEEEEvNT_6ParamsE --------------------------
	.section	.text._ZN7cutlass13device_kernelINS_4gemm6kernel13GemmUniversalIN4cute5tupleIJiiiiEEENS1_10collective13CollectiveMmaINS1_34MainloopSm90TmaGmmaWarpSpecializedILi2ENS5_IJNS4_1CILi1EEESB_SB_EEENS1_32KernelTmaWarpSpecializedPingpongEEENS5_IJNSA_ILi64EEENSA_ILi256EEESF_EEEfNS5_IJlSB_lEEEfSI_NS4_8TiledMMAINS4_8MMA_AtomIJNS4_4SM904GMMA30MMA_64x256x8_F32TF32TF32_SS_TNILNSM_7ScaleInE1ELSO_1EEEEEENS4_6LayoutISC_NS5_IJNSA_ILi0EEESS_SS_EEEEENS5_IJNS4_10UnderscoreESV_SV_EEEEENS4_13SM90_TMA_LOADENS4_14ComposedLayoutINS4_7SwizzleILi3ELi4ELi3EEENS4_18smem_ptr_flag_bitsILi32EEENSR_INS5_IJNSA_ILi8EEENSA_ILi32EEEEEENS5_IJS15_SB_EEEEEEEvNS4_8identityESY_S19_vS1A_EENS_8epilogue10collective6detail29Sm90TmaWarpSpecializedAdapterINS1D_15DefaultEpilogueIfSI_SI_NS1C_6thread17LinearCombinationIfLi1EffLNS1H_9ScaleType4KindE0ELNS_15FloatRoundStyleE2EfEENS1_15EpilogueDefaultEEEEEvvEEEEvNT_6ParamsE,"ax",@progbits
	.align	128
.text._ZN7cutlass13device_kernelINS_4gemm6kernel13GemmUniversalIN4cute5tupleIJiiiiEEENS1_10collective13CollectiveMmaINS1_34MainloopSm90TmaGmmaWarpSpecializedILi2ENS5_IJNS4_1CILi1EEESB_SB_EEENS1_32KernelTmaWarpSpecializedPingpongEEENS5_IJNSA_ILi64EEENSA_ILi256EEESF_EEEfNS5_IJlSB_lEEEfSI_NS4_8TiledMMAINS4_8MMA_AtomIJNS4_4SM904GMMA30MMA_64x256x8_F32TF32TF32_SS_TNILNSM_7ScaleInE1ELSO_1EEEEEENS4_6LayoutISC_NS5_IJNSA_ILi0EEESS_SS_EEEEENS5_IJNS4_10UnderscoreESV_SV_EEEEENS4_13SM90_TMA_LOADENS4_14ComposedLayoutINS4_7SwizzleILi3ELi4ELi3EEENS4_18smem_ptr_flag_bitsILi32EEENSR_INS5_IJNSA_ILi8EEENSA_ILi32EEEEEENS5_IJS15_SB_EEEEEEEvNS4_8identityESY_S19_vS1A_EENS_8epilogue10collective6detail29Sm90TmaWarpSpecializedAdapterINS1D_15DefaultEpilogueIfSI_SI_NS1C_6thread17LinearCombinationIfLi1EffLNS1H_9ScaleType4KindE0ELNS_15FloatRoundStyleE2EfEENS1_15EpilogueDefaultEEEEEvvEEEEvNT_6ParamsE:
        .type           _ZN7cutlass13device_kernelINS_4gemm6kernel13GemmUniversalIN4cute5tupleIJiiiiEEENS1_10collective13CollectiveMmaINS1_34MainloopSm90TmaGmmaWarpSpecializedILi2ENS5_IJNS4_1CILi1EEESB_SB_EEENS1_32KernelTmaWarpSpecializedPingpongEEENS5_IJNSA_ILi64EEENSA_ILi256EEESF_EEEfNS5_IJlSB_lEEEfSI_NS4_8TiledMMAINS4_8MMA_AtomIJNS4_4SM904GMMA30MMA_64x256x8_F32TF32TF32_SS_TNILNSM_7ScaleInE1ELSO_1EEEEEENS4_6LayoutISC_NS5_IJNSA_ILi0EEESS_SS_EEEEENS5_IJNS4_10UnderscoreESV_SV_EEEEENS4_13SM90_TMA_LOADENS4_14ComposedLayoutINS4_7SwizzleILi3ELi4ELi3EEENS4_18smem_ptr_flag_bitsILi32EEENSR_INS5_IJNSA_ILi8EEENSA_ILi32EEEEEENS5_IJS15_SB_EEEEEEEvNS4_8identityESY_S19_vS1A_EENS_8epilogue10collective6detail29Sm90TmaWarpSpecializedAdapterINS1D_15DefaultEpilogueIfSI_SI_NS1C_6thread17LinearCombinationIfLi1EffLNS1H_9ScaleType4KindE0ELNS_15FloatRoundStyleE2EfEENS1_15EpilogueDefaultEEEEEvvEEEEvNT_6ParamsE,@function
        .size           _ZN7cutlass13device_kernelINS_4gemm6kernel13GemmUniversalIN4cute5tupleIJiiiiEEENS1_10collective13CollectiveMmaINS1_34MainloopSm90TmaGmmaWarpSpecializedILi2ENS5_IJNS4_1CILi1EEESB_SB_EEENS1_32KernelTmaWarpSpecializedPingpongEEENS5_IJNSA_ILi64EEENSA_ILi256EEESF_EEEfNS5_IJlSB_lEEEfSI_NS4_8TiledMMAINS4_8MMA_AtomIJNS4_4SM904GMMA30MMA_64x256x8_F32TF32TF32_SS_TNILNSM_7ScaleInE1ELSO_1EEEEEENS4_6LayoutISC_NS5_IJNSA_ILi0EEESS_SS_EEEEENS5_IJNS4_10UnderscoreESV_SV_EEEEENS4_13SM90_TMA_LOADENS4_14ComposedLayoutINS4_7SwizzleILi3ELi4ELi3EEENS4_18smem_ptr_flag_bitsILi32EEENSR_INS5_IJNSA_ILi8EEENSA_ILi32EEEEEENS5_IJS15_SB_EEEEEEEvNS4_8identityESY_S19_vS1A_EENS_8epilogue10collective6detail29Sm90TmaWarpSpecializedAdapterINS1D_15DefaultEpilogueIfSI_SI_NS1C_6thread17LinearCombinationIfLi1EffLNS1H_9ScaleType4KindE0ELNS_15FloatRoundStyleE2EfEENS1_15EpilogueDefaultEEEEEvvEEEEvNT_6ParamsE,(.L_x_320 - _ZN7cutlass13device_kernelINS_4gemm6kernel13GemmUniversalIN4cute5tupleIJiiiiEEENS1_10collective13CollectiveMmaINS1_34MainloopSm90TmaGmmaWarpSpecializedILi2ENS5_IJNS4_1CILi1EEESB_SB_EEENS1_32KernelTmaWarpSpecializedPingpongEEENS5_IJNSA_ILi64EEENSA_ILi256EEESF_EEEfNS5_IJlSB_lEEEfSI_NS4_8TiledMMAINS4_8MMA_AtomIJNS4_4SM904GMMA30MMA_64x256x8_F32TF32TF32_SS_TNILNSM_7ScaleInE1ELSO_1EEEEEENS4_6LayoutISC_NS5_IJNSA_ILi0EEESS_SS_EEEEENS5_IJNS4_10UnderscoreESV_SV_EEEEENS4_13SM90_TMA_LOADENS4_14ComposedLayoutINS4_7SwizzleILi3ELi4ELi3EEENS4_18smem_ptr_flag_bitsILi32EEENSR_INS5_IJNSA_ILi8EEENSA_ILi32EEEEEENS5_IJS15_SB_EEEEEEEvNS4_8identityESY_S19_vS1A_EENS_8epilogue10collective6detail29Sm90TmaWarpSpecializedAdapterINS1D_15DefaultEpilogueIfSI_SI_NS1C_6thread17LinearCombinationIfLi1EffLNS1H_9ScaleType4KindE0ELNS_15FloatRoundStyleE2EfEENS1_15EpilogueDefaultEEEEEvvEEEEvNT_6ParamsE)
        .other          _ZN7cutlass13device_kernelINS_4gemm6kernel13GemmUniversalIN4cute5tupleIJiiiiEEENS1_10collective13CollectiveMmaINS1_34MainloopSm90TmaGmmaWarpSpecializedILi2ENS5_IJNS4_1CILi1EEESB_SB_EEENS1_32KernelTmaWarpSpecializedPingpongEEENS5_IJNSA_ILi64EEENSA_ILi256EEESF_EEEfNS5_IJlSB_lEEEfSI_NS4_8TiledMMAINS4_8MMA_AtomIJNS4_4SM904GMMA30MMA_64x256x8_F32TF32TF32_SS_TNILNSM_7ScaleInE1ELSO_1EEEEEENS4_6LayoutISC_NS5_IJNSA_ILi0EEESS_SS_EEEEENS5_IJNS4_10UnderscoreESV_SV_EEEEENS4_13SM90_TMA_LOADENS4_14ComposedLayoutINS4_7SwizzleILi3ELi4ELi3EEENS4_18smem_ptr_flag_bitsILi32EEENSR_INS5_IJNSA_ILi8EEENSA_ILi32EEEEEENS5_IJS15_SB_EEEEEEEvNS4_8identityESY_S19_vS1A_EENS_8epilogue10collective6detail29Sm90TmaWarpSpecializedAdapterINS1D_15DefaultEpilogueIfSI_SI_NS1C_6thread17LinearCombinationIfLi1EffLNS1H_9ScaleType4KindE0ELNS_15FloatRoundStyleE2EfEENS1_15EpilogueDefaultEEEEEvvEEEEvNT_6ParamsE,@"STO_CUDA_ENTRY STV_DEFAULT"
_ZN7cutlass13device_kernelINS_4gemm6kernel13GemmUniversalIN4cute5tupleIJiiiiEEENS1_10collective13CollectiveMmaINS1_34MainloopSm90TmaGmmaWarpSpecializedILi2ENS5_IJNS4_1CILi1EEESB_SB_EEENS1_32KernelTmaWarpSpecializedPingpongEEENS5_IJNSA_ILi64EEENSA_ILi256EEESF_EEEfNS5_IJlSB_lEEEfSI_NS4_8TiledMMAINS4_8MMA_AtomIJNS4_4SM904GMMA30MMA_64x256x8_F32TF32TF32_SS_TNILNSM_7ScaleInE1ELSO_1EEEEEENS4_6LayoutISC_NS5_IJNSA_ILi0EEESS_SS_EEEEENS5_IJNS4_10UnderscoreESV_SV_EEEEENS4_13SM90_TMA_LOADENS4_14ComposedLayoutINS4_7SwizzleILi3ELi4ELi3EEENS4_18smem_ptr_flag_bitsILi32EEENSR_INS5_IJNSA_ILi8EEENSA_ILi32EEEEEENS5_IJS15_SB_EEEEEEEvNS4_8identityESY_S19_vS1A_EENS_8epilogue10collective6detail29Sm90TmaWarpSpecializedAdapterINS1D_15DefaultEpilogueIfSI_SI_NS1C_6thread17LinearCombinationIfLi1EffLNS1H_9ScaleType4KindE0ELNS_15FloatRoundStyleE2EfEENS1_15EpilogueDefaultEEEEEvvEEEEvNT_6ParamsE:
[----:B------:R-:W0:Y:S01]  /*0000*/  LDC R1, c[0x0][0x28] ;  /* 0x00000a00ff017b82 */ /* 0x000e220000000800 */
[----:B------:R-:W1:Y:S01]  /*0010*/  S2R R4, SR_TID.X ;  /* 0x0000000000047919 */ /* 0x000e620000002100 */
[----:B------:R-:W-:Y:S01]  /*0020*/  ELECT P0, URZ, PT ;  /* 0x00000000003f782f */ /* 0x000fe20003800000 */
[----:B------:R-:W-:Y:S01]  /*0030*/  BSSY B0, `(.L_x_0) ;  /* 0x0000014000007945 */ /* 0x000fe20003800000 */
[----:B-1----:R-:W-:-:S05]  /*0040*/  SHF.R.U32.HI R0, RZ, 0x5, R4 ;  /* 0x00000005ff007819 */ /* 0x002fca0000011604 */
[----:B------:R-:W1:Y:S02]  /*0050*/  SHFL.IDX PT, R2, R0, RZ, 0x1f ;  /* 0x00001fff00027589 */ /* 0x000e6400000e0000 */
[----:B-1----:R-:W-:Y:S02]  /*0060*/  R2UR UR8, R2 ;  /* 0x00000000020872ca */ /* 0x002fe400000e0000 */
[----:B------:R-:W-:-:S05]  /*0070*/  SHF.R.U32.HI R2, RZ, 0x7, R4 ;  /* 0x00000007ff027819 */ /* 0x000fca0000011604 */
[----:B------:R1:W2:Y:S06]  /*0080*/  SHFL.IDX PT, R3, R2, RZ, 0x1f ;  /* 0x00001fff02037589 */ /* 0x0002ac00000e0000 */
[----:B------:R-:W-:Y:S02]  /*0090*/  USHF.R.S32.HI UR4, URZ, 0x1f, UR8 ;  /* 0x0000001f3f047899 */ /* 0x000fe40008011408 */
[----:B------:R-:W-:Y:S02]  /*00a0*/  ISETP.NE.OR P0, PT, RZ, UR8, !P0 ;  /* 0x00000008ff007c0c */ /* 0x000fe4000c705670 */
[----:B------:R-:W-:-:S04]  /*00b0*/  ULEA.HI UR4, UR4, UR8, URZ, 0x2 ;  /* 0x0000000804047291 */ /* 0x000fc8000f8f103f */
[----:B------:R-:W-:-:S04]  /*00c0*/  ULOP3.LUT UR4, UR4, 0xfffffffc, URZ, 0xc0, !UPT ;  /* 0xfffffffc04047892 */ /* 0x000fc8000f8ec03f */
[----:B------:R-:W-:-:S03]  /*00d0*/  UIADD3 UR8, UR8, -UR4, URZ ;  /* 0x8000000408087290 */ /* 0x000fc6000fffe03f */
[----:B01----:R-:W-:Y:S09]  /*00e0*/  @P0 BRA `(.L_x_1) ;  /* 0x0000000000200947 */ /* 0x003ff20003800000 */
[----:B------:R-:W-:Y:S02]  /*00f0*/  ULDC.64 UR4, c[0x0][0x198] ;  /* 0x0000660000047ab9 */ /* 0x000fe40000000a00 */
[----:B------:R-:W-:Y:S02]  /*0100*/  UIADD3 UR6, UP0, UR4, 0xf0, URZ ;  /* 0x000000f004067890 */ /* 0x000fe4000ff1e03f */
[----:B------:R-:W-:Y:S02]  /*0110*/  UIADD3 UR4, UP1, UR4, 0x1f0, URZ ;  /* 0x000001f004047890 */ /* 0x000fe4000ff3e03f */
[----:B------:R-:W-:Y:S02]  /*0120*/  UIADD3.X UR7, URZ, UR5, URZ, UP0, !UPT ;  /* 0x000000053f077290 */ /* 0x000fe400087fe43f */
[----:B------:R-:W-:-:S07]  /*0130*/  UIADD3.X UR5, URZ, UR5, URZ, UP1, !UPT ;  /* 0x000000053f057290 */ /* 0x000fce0008ffe43f */
[----:B------:R0:W-:Y:S02]  /*0140*/  UTMACCTL.PF [UR6] ;  /* 0x00000000060079b9 */ /* 0x0001e40008040000 */
[----:B------:R0:W-:Y:S02]  /*0150*/  UTMACCTL.PF [UR4] ;  /* 0x00000000040079b9 */ /* 0x0001e40008040000 */
[----:B0-----:R-:W-:Y:S01]  /*0160*/  NOP ;  /* 0x0000000000007918 */ /* 0x001fe20000000000 */
.L_x_1:
[----:B------:R-:W-:Y:S05]  /*0170*/  BSYNC B0 ;  /* 0x0000000000007941 */ /* 0x000fea0003800000 */
.L_x_0:
[----:B------:R-:W0:Y:S01]  /*0180*/  SHFL.IDX PT, R5, R0, RZ, 0x1f ;  /* 0x00001fff00057589 */ /* 0x000e2200000e0000 */
[----:B--2---:R-:W-:Y:S01]  /*0190*/  R2UR UR15, R3 ;  /* 0x00000000030f72ca */ /* 0x004fe200000e0000 */
[----:B------:R-:W-:-:S04]  /*01a0*/  UISETP.NE.AND UP0, UPT, UR8, 0x3, UPT ;  /* 0x000000030800788c */ /* 0x000fc8000bf05270 */
[----:B------:R-:W-:-:S08]  /*01b0*/  UISETP.EQ.OR UP0, UPT, UR8, URZ, !UP0 ;  /* 0x0000003f0800728c */ /* 0x000fd0000c702670 */
[----:B------:R-:W-:Y:S02]  /*01c0*/  UIADD3 UR18, UR15, -0x1, URZ ;  /* 0xffffffff0f127890 */ /* 0x000fe4000fffe03f */
[----:B------:R-:W-:Y:S02]  /*01d0*/  UISETP.EQ.AND UP0, UPT, UR15, URZ, UP0 ;  /* 0x0000003f0f00728c */ /* 0x000fe40008702270 */
[----:B------:R-:W-:Y:S02]  /*01e0*/  UISETP.GE.U32.AND UP1, UPT, UR18, 0x2, UPT ;  /* 0x000000021200788c */ /* 0x000fe4000bf26070 */
[----:B------:R-:W-:Y:S01]  /*01f0*/  USEL UR42, URZ, 0x1, !UP0 ;  /* 0x000000013f2a7887 */ /* 0x000fe2000c000000 */
[----:B0-----:R-:W-:-:S03]  /*0200*/  ISETP.NE.AND P0, PT, R5, RZ, PT ;  /* 0x000000ff0500720c */ /* 0x001fc60003f05270 */
[----:B------:R-:W-:-:S10]  /*0210*/  USEL UR42, UR42, 0x2, UP1 ;  /* 0x000000022a2a7887 */ /* 0x000fd40008800000 */
[----:B------:R-:W-:Y:S05]  /*0220*/  @P0 BRA `(.L_x_2) ;  /* 0x0000000000480947 */ /* 0x000fea0003800000 */
[----:B------:R-:W0:Y:S01]  /*0230*/  S2UR UR9, SR_CgaCtaId ;  /* 0x00000000000979c3 */ /* 0x000e220000008800 */
[----:B------:R-:W-:Y:S01]  /*0240*/  UMOV UR4, 0x400 ;  /* 0x0000040000047882 */ /* 0x000fe20000000000 */
[----:B------:R-:W-:Y:S01]  /*0250*/  UMOV UR5, 0x1 ;  /* 0x0000000100057882 */ /* 0x000fe20000000000 */
[----:B------:R-:W-:Y:S01]  /*0260*/  UMOV UR6, 0x80 ;  /* 0x0000008000067882 */ /* 0x000fe20000000000 */
[----:B------:R-:W-:Y:S01]  /*0270*/  ELECT P0, URZ, PT ;  /* 0x00000000003f782f */ /* 0x000fe20003800000 */
[----:B------:R-:W-:-:S04]  /*0280*/  UIADD3 UR6, -UR6, 0x100000, URZ ;  /* 0x0010000006067890 */ /* 0x000fc8000fffe13f */
[----:B------:R-:W-:Y:S02]  /*0290*/  USHF.L.U32 UR7, UR6, 0xb, URZ ;  /* 0x0000000b06077899 */ /* 0x000fe4000800063f */
[----:B------:R-:W-:Y:S02]  /*02a0*/  USHF.L.U32 UR6, UR6, 0x1, URZ ;  /* 0x0000000106067899 */ /* 0x000fe4000800063f */
[----:B0-----:R-:W-:Y:S02]  /*02b0*/  ULEA UR9, UR9, UR4, 0x18 ;  /* 0x0000000409097291 */ /* 0x001fe4000f8ec03f */
[----:B------:R-:W-:-:S04]  /*02c0*/  UIADD3 UR4, -UR5, 0x100000, URZ ;  /* 0x0010000005047890 */ /* 0x000fc8000fffe13f */
[----:B------:R-:W-:Y:S02]  /*02d0*/  USHF.L.U32 UR5, UR4, 0xb, URZ ;  /* 0x0000000b04057899 */ /* 0x000fe4000800063f */
[----:B------:R-:W-:Y:S01]  /*02e0*/  USHF.L.U32 UR4, UR4, 0x1, URZ ;  /* 0x0000000104047899 */ /* 0x000fe2000800063f */
[----:B------:R-:W0:Y:S11]  /*02f0*/  FENCE.VIEW.ASYNC.S ;  /* 0x00000000000073c6 */ /* 0x000e360000000000 */
[----:B0-----:R0:W1:Y:S01]  /*0300*/  SYNCS.EXCH.64 URZ, [UR9], UR4 ;  /* 0x00000004093f75b2 */ /* 0x0010620008000100 */
[----:B------:R0:W2:Y:S01]  /*0310*/  SYNCS.EXCH.64 URZ, [UR9+0x10], UR6 ;  /* 0x00001006093f75b2 */ /* 0x0000a20008000100 */
[----:B------:R0:W3:Y:S01]  /*0320*/  SYNCS.EXCH.64 URZ, [UR9+0x8], UR4 ;  /* 0x00000804093f75b2 */ /* 0x0000e20008000100 */
[----:B------:R0:W4:Y:S01]  /*0330*/  SYNCS.EXCH.64 URZ, [UR9+0x18], UR6 ;  /* 0x00001806093f75b2 */ /* 0x0001220008000100 */
[----:B------:R-:W-:Y:S01]  /*0340*/  NOP ;  /* 0x0000000000007918 */ /* 0x000fe20000000000 */
.L_x_2:
[----:B------:R-:W5:Y:S01]  /*0350*/  SHFL.IDX PT, R5, R0, RZ, 0x1f ;  /* 0x00001fff00057589 */ /* 0x000f6200000e0000 */
[----:B------:R-:W-:Y:S01]  /*0360*/  ELECT P0, URZ, PT ;  /* 0x00000000003f782f */ /* 0x000fe20003800000 */
[----:B------:R-:W-:Y:S01]  /*0370*/  NOP ;  /* 0x0000000000007918 */ /* 0x000fe20000000000 */
[----:B------:R-:W-:Y:S01]  /*0380*/  ELECT P1, URZ, PT ;  /* 0x00000000003f782f */ /* 0x000fe20003820000 */
[----:B------:R-:W1:Y:S01]  /*0390*/  SHFL.IDX PT, R3, R0, RZ, 0x1f ;  /* 0x00001fff00037589 */ /* 0x000e6200000e0000 */
[----:B0-----:R-:W-:Y:S01]  /*03a0*/  UMOV UR4, 0x20 ;  /* 0x0000002000047882 */ /* 0x001fe20000000000 */
[----:B------:R-:W-:Y:S01]  /*03b0*/  UMOV UR12, 0x80 ;  /* 0x00000080000c7882 */ /* 0x000fe20000000000 */
[----:B------:R-:W-:Y:S01]  /*03c0*/  NOP ;  /* 0x0000000000007918 */ /* 0x000fe20000000000 */
[----:B------:R0:W0:Y:S01]  /*03d0*/  SHFL.IDX PT, R0, R2, RZ, 0x1f ;  /* 0x00001fff02007589 */ /* 0x00002200000e0000 */
[----:B------:R-:W-:Y:S01]  /*03e0*/  ULDC.64 UR50, c[0x0][0x208] ;  /* 0x0000820000327ab9 */ /* 0x000fe20000000a00 */
[----:B-----5:R-:W-:-:S02]  /*03f0*/  ISETP.NE.OR P0, PT, R5, RZ, !P0 ;  /* 0x000000ff0500720c */ /* 0x020fc40004705670 */
[----:B-1----:R-:W-:Y:S02]  /*0400*/  ISETP.NE.OR P1, PT, R3, RZ, !P1 ;  /* 0x000000ff0300720c */ /* 0x002fe40004f25670 */
[----:B------:R-:W-:-:S04]  /*0410*/  SHF.R.S32.HI R3, RZ, 0x1f, R4 ;  /* 0x0000001fff037819 */ /* 0x000fc80000011404 */
[----:B------:R-:W-:-:S05]  /*0420*/  LEA.HI R3, R3, R4, RZ, 0x7 ;  /* 0x0000000403037211 */ /* 0x000fca00078f38ff */
[----:B------:R-:W-:Y:S01]  /*0430*/  VOTEU.ALL UP0, P0 ;  /* 0x00000000003f7886 */ /* 0x000fe20000000000 */
[----:B------:R-:W-:Y:S01]  /*0440*/  LOP3.LUT R3, R3, 0xffffff80, RZ, 0xc0, !PT ;  /* 0xffffff8003037812 */ /* 0x000fe200078ec0ff */
[----:B------:R-:W-:-:S03]  /*0450*/  VOTEU.ALL UP1, P1 ;  /* 0x00000000003f7886 */ /* 0x000fc60000820000 */
[----:B------:R-:W1:Y:S01]  /*0460*/  @!UP0 S2UR UR7, SR_CgaCtaId ;  /* 0x00000000000789c3 */ /* 0x000e620000008800 */
[----:B------:R-:W-:Y:S01]  /*0470*/  @!UP0 UMOV UR6, 0x400 ;  /* 0x0000040000068882 */ /* 0x000fe20000000000 */
[----:B------:R-:W-:-:S04]  /*0480*/  @!UP0 UIADD3 UR4, -UR4, 0x100000, URZ ;  /* 0x0010000004048890 */ /* 0x000fc8000fffe13f */
[----:B------:R-:W-:Y:S02]  /*0490*/  @!UP0 USHF.L.U32 UR5, UR4, 0xb, URZ ;  /* 0x0000000b04058899 */ /* 0x000fe4000800063f */
[----:B------:R-:W-:Y:S01]  /*04a0*/  @!UP0 USHF.L.U32 UR4, UR4, 0x1, URZ ;  /* 0x0000000104048899 */ /* 0x000fe2000800063f */
[----:B------:R-:W-:Y:S01]  /*04b0*/  IMAD.IADD R3, R4, 0x1, -R3 ;  /* 0x0000000104037824 */ /* 0x000fe200078e0a03 */
[----:B------:R-:W-:Y:S01]  /*04c0*/  @!UP1 UMOV UR10, 0x400 ;  /* 0x00000400000a9882 */ /* 0x000fe20000000000 */
[----:B------:R-:W-:Y:S01]  /*04d0*/  VOTEU.ALL UP2, P1 ;  /* 0x00000000003f7886 */ /* 0x000fe20000840000 */
[----:B------:R-:W-:Y:S01]  /*04e0*/  VOTEU.ALL UP3, P1 ;  /* 0x00000000003f7886 */ /* 0x000fe20000860000 */
[----:B------:R-:W-:Y:S01]  /*04f0*/  VOTEU.ALL UP4, P1 ;  /* 0x00000000003f7886 */ /* 0x000fe20000880000 */
[----:B------:R-:W5:Y:S01]  /*0500*/  @!UP1 S2UR UR11, SR_CgaCtaId ;  /* 0x00000000000b99c3 */ /* 0x000f620000008800 */
[----:B------:R-:W-:Y:S01]  /*0510*/  VOTEU.ALL UP5, P1 ;  /* 0x00000000003f7886 */ /* 0x000fe200008a0000 */
[----:B------:R-:W-:Y:S01]  /*0520*/  ISETP.NE.AND P1, PT, RZ, UR15, PT ;  /* 0x0000000fff007c0c */ /* 0x000fe2000bf25270 */
[----:B-1----:R-:W-:-:S02]  /*0530*/  @!UP0 ULEA UR9, UR7, UR6, 0x18 ;  /* 0x0000000607098291 */ /* 0x002fc4000f8ec03f */
[----:B------:R-:W-:-:S04]  /*0540*/  @!UP1 UIADD3 UR6, -UR12, 0x100000, URZ ;  /* 0x001000000c069890 */ /* 0x000fc8000fffe13f */
[----:B------:R-:W-:Y:S02]  /*0550*/  @!UP1 USHF.L.U32 UR7, UR6, 0xb, URZ ;  /* 0x0000000b06079899 */ /* 0x000fe4000800063f */
[----:B------:R-:W-:Y:S01]  /*0560*/  @!UP1 USHF.L.U32 UR6, UR6, 0x1, URZ ;  /* 0x0000000106069899 */ /* 0x000fe2000800063f */
[----:B------:R-:W-:Y:S01]  /*0570*/  VOTEU.ALL UP0, P0 ;  /* 0x00000000003f7886 */ /* 0x000fe20000000000 */
[----:B-----5:R-:W-:Y:S01]  /*0580*/  @!UP1 ULEA UR10, UR11, UR10, 0x18 ;  /* 0x0000000a0b0a9291 */ /* 0x020fe2000f8ec03f */
[----:B------:R-:W-:Y:S01]  /*0590*/  VOTEU.ALL UP1, P0 ;  /* 0x00000000003f7886 */ /* 0x000fe20000020000 */
[----:B------:R-:W1:Y:S02]  /*05a0*/  FENCE.VIEW.ASYNC.S ;  /* 0x00000000000073c6 */ /* 0x000e640000000000 */
[----:B-1----:R-:W2:Y:S02]  /*05b0*/  @!UP0 SYNCS.EXCH.64 URZ, [UR9+0x50], UR4 ;  /* 0x00005004093f85b2 */ /* 0x002ea40008000100 */
[----:B------:R1:W2:Y:S01]  /*05c0*/  @!UP1 SYNCS.EXCH.64 URZ, [UR9+0x58], UR4 ;  /* 0x00005804093f95b2 */ /* 0x0002a20008000100 */
[----:B------:R-:W-:Y:S01]  /*05d0*/  NOP ;  /* 0x0000000000007918 */ /* 0x000fe20000000000 */
[----:B-1----:R-:W-:-:S02]  /*05e0*/  ULDC.64 UR4, c[0x0][0x598] ;  /* 0x0001660000047ab9 */ /* 0x002fc40000000a00 */
[----:B------:R-:W-:Y:S02]  /*05f0*/  ISETP.NE.U32.AND P0, PT, RZ, UR4, PT ;  /* 0x00000004ff007c0c */ /* 0x000fe4000bf05070 */
[----:B------:R1:W2:Y:S02]  /*0600*/  @!UP2 SYNCS.EXCH.64 URZ, [UR10+0x30], UR6 ;  /* 0x000030060a3fa5b2 */ /* 0x0002a40008000100 */
[----:B------:R-:W-:Y:S01]  /*0610*/  ISETP.NE.AND.EX P0, PT, RZ, UR5, PT, P0 ;  /* 0x00000005ff007c0c */ /* 0x000fe2000bf05300 */
[----:B------:R1:W2:Y:S01]  /*0620*/  @!UP3 SYNCS.EXCH.64 URZ, [UR10+0x38], UR6 ;  /* 0x000038060a3fb5b2 */ /* 0x0002a20008000100 */
[----:B------:R1:W2:Y:S01]  /*0630*/  @!UP4 SYNCS.EXCH.64 URZ, [UR10+0x40], UR6 ;  /* 0x000040060a3fc5b2 */ /* 0x0002a20008000100 */
[----:B------:R1:W2:Y:S01]  /*0640*/  @!UP5 SYNCS.EXCH.64 URZ, [UR10+0x48], UR6 ;  /* 0x000048060a3fd5b2 */ /* 0x0002a20008000100 */
[----:B------:R-:W-:Y:S01]  /*0650*/  NOP ;  /* 0x0000000000007918 */ /* 0x000fe20000000000 */
[----:B--234-:R-:W-:Y:S08]  /*0660*/  BAR.SYNC.DEFER_BLOCKING 0x0 ;  /* 0x0000000000007b1d */ /* 0x01cff00000010000 */
[----:B01----:R-:W-:Y:S05]  /*0670*/  @!P0 BRA `(.L_x_3) ;  /* 0x00000000001c8947 */ /* 0x003fea0003800000 */
[----:B------:R-:W0:Y:S02]  /*0680*/  LDC.64 R6, c[0x0][0x598] ;  /* 0x00016600ff067b82 */ /* 0x000e240000000a00 */
[----:B0-----:R-:W2:Y:S02]  /*0690*/  LDG.E.64 R6, desc[UR50][R6.64] ;  /* 0x0000003206067981 */ /* 0x001ea4000c1e1b00 */
[----:B--2---:R-:W-:-:S04]  /*06a0*/  ISETP.NE.U32.AND P0, PT, R6, RZ, PT ;  /* 0x000000ff0600720c */ /* 0x004fc80003f05070 */
[----:B------:R-:W-:-:S13]  /*06b0*/  ISETP.NE.AND.EX P0, PT, R7, RZ, PT, P0 ;  /* 0x000000ff0700720c */ /* 0x000fda0003f05300 */
[----:B------:R-:W-:Y:S05]  /*06c0*/  @!P0 BRA `(.L_x_3) ;  /* 0x0000000000088947 */ /* 0x000fea0003800000 */
[----:B------:R1:W5:Y:S01]  /*06d0*/  LD.E R23, desc[UR50][R6.64] ;  /* 0x0000003206177980 */ /* 0x000362000c101900 */
[----:B------:R-:W-:Y:S05]  /*06e0*/  BRA `(.L_x_4) ;  /* 0x0000000000247947 */ /* 0x000fea0003800000 */
.L_x_3:
[----:B------:R-:W-:Y:S02]  /*06f0*/  ULDC.64 UR4, c[0x0][0x588] ;  /* 0x0001620000047ab9 */ /* 0x000fe40000000a00 */
[----:B------:R-:W-:-:S04]  /*0700*/  ISETP.NE.U32.AND P0, PT, RZ, UR4, PT ;  /* 0x00000004ff007c0c */ /* 0x000fc8000bf05070 */
[----:B------:R-:W-:-:S13]  /*0710*/  ISETP.NE.AND.EX P0, PT, RZ, UR5, PT, P0 ;  /* 0x00000005ff007c0c */ /* 0x000fda000bf05300 */
[----:B------:R-:W-:Y:S05]  /*0720*/  @!P0 BRA `(.L_x_5) ;  /* 0x00000000000c8947 */ /* 0x000fea0003800000 */
[----:B------:R-:W0:Y:S02]  /*0730*/  LDC.64 R6, c[0x0][0x588] ;  /* 0x00016200ff067b82 */ /* 0x000e240000000a00 */
[----:B0-----:R0:W5:Y:S01]  /*0740*/  LDG.E R23, desc[UR50][R6.64] ;  /* 0x0000003206177981 */ /* 0x001162000c1e1900 */
[----:B------:R-:W-:Y:S05]  /*0750*/  BRA `(.L_x_4) ;  /* 0x0000000000087947 */ /* 0x000fea0003800000 */
.L_x_5:
[----:B------:R-:W-:Y:S02]  /*0760*/  ULDC UR4, c[0x0][0x580] ;  /* 0x0001600000047ab9 */ /* 0x000fe40000000800 */
[----:B------:R-:W-:-:S07]  /*0770*/  IMAD.U32 R23, RZ, RZ, UR4 ;  /* 0x00000004ff177e24 */ /* 0x000fce000f8e00ff */
.L_x_4:
[----:B------:R-:W-:Y:S02]  /*0780*/  ULDC.64 UR4, c[0x0][0x5a0] ;  /* 0x0001680000047ab9 */ /* 0x000fe40000000a00 */
[----:B------:R-:W-:-:S04]  /*0790*/  ISETP.NE.U32.AND P0, PT, RZ, UR4, PT ;  /* 0x00000004ff007c0c */ /* 0x000fc8000bf05070 */
[----:B------:R-:W-:-:S13]  /*07a0*/  ISETP.NE.AND.EX P0, PT, RZ, UR5, PT, P0 ;  /* 0x00000005ff007c0c */ /* 0x000fda000bf05300 */
[----:B------:R-:W-:Y:S05]  /*07b0*/  @!P0 BRA `(.L_x_6) ;  /* 0x00000000001c8947 */ /* 0x000fea0003800000 */
[----:B01----:R-:W0:Y:S02]  /*07c0*/  LDC.64 R6, c[0x0][0x5a0] ;  /* 0x00016800ff067b82 */ /* 0x003e240000000a00 */
[----:B0-----:R-:W2:Y:S02]  /*07d0*/  LDG.E.64 R6, desc[UR50][R6.64] ;  /* 0x0000003206067981 */ /* 0x001ea4000c1e1b00 */
[----:B--2---:R-:W-:-:S04]  /*07e0*/  ISETP.NE.U32.AND P0, PT, R6, RZ, PT ;  /* 0x000000ff0600720c */ /* 0x004fc80003f05070 */
[----:B------:R-:W-:-:S13]  /*07f0*/  ISETP.NE.AND.EX P0, PT, R7, RZ, PT, P0 ;  /* 0x000000ff0700720c */ /* 0x000fda0003f05300 */
[----:B------:R-:W-:Y:S05]  /*0800*/  @!P0 BRA `(.L_x_6) ;  /* 0x0000000000088947 */ /* 0x000fea0003800000 */
[----:B------:R3:W5:Y:S01]  /*0810*/  LD.E R22, desc[UR50][R6.64] ;  /* 0x0000003206167980 */ /* 0x000762000c101900 */
[----:B------:R-:W-:Y:S05]  /*0820*/  BRA `(.L_x_7) ;  /* 0x0000000000247947 */ /* 0x000fea0003800000 */
.L_x_6:
[----:B------:R-:W-:Y:S02]  /*0830*/  ULDC.64 UR4, c[0x0][0x590] ;  /* 0x0001640000047ab9 */ /* 0x000fe40000000a00 */
[----:B------:R-:W-:-:S04]  /*0840*/  ISETP.NE.U32.AND P0, PT, RZ, UR4, PT ;  /* 0x00000004ff007c0c */ /* 0x000fc8000bf05070 */
[----:B------:R-:W-:-:S13]  /*0850*/  ISETP.NE.AND.EX P0, PT, RZ, UR5, PT, P0 ;  /* 0x00000005ff007c0c */ /* 0x000fda000bf05300 */
[----:B------:R-:W-:Y:S05]  /*0860*/  @!P0 BRA `(.L_x_8) ;  /* 0x00000000000c8947 */ /* 0x000fea0003800000 */
[----:B01----:R-:W0:Y:S02]  /*0870*/  LDC.64 R6, c[0x0][0x590] ;  /* 0x00016400ff067b82 */ /* 0x003e240000000a00 */
[----:B0-----:R2:W5:Y:S01]  /*0880*/  LDG.E R22, desc[UR50][R6.64] ;  /* 0x0000003206167981 */ /* 0x001562000c1e1900 */
[----:B------:R-:W-:Y:S05]  /*0890*/  BRA `(.L_x_7) ;  /* 0x0000000000087947 */ /* 0x000fea0003800000 */
.L_x_8:
[----:B------:R-:W-:Y:S02]  /*08a0*/  ULDC UR4, c[0x0][0x584] ;  /* 0x0001610000047ab9 */ /* 0x000fe40000000800 */
[----:B------:R-:W-:-:S07]  /*08b0*/  IMAD.U32 R22, RZ, RZ, UR4 ;  /* 0x00000004ff167e24 */ /* 0x000fce000f8e00ff */
.L_x_7:
[----:B------:R-:W4:Y:S01]  /*08c0*/  S2UR UR10, SR_CTAID.Y ;  /* 0x00000000000a79c3 */ /* 0x000f220000002600 */
[----:B------:R-:W-:Y:S01]  /*08d0*/  ULDC UR5, c[0x0][0x65c] ;  /* 0x0001970000057ab9 */ /* 0x000fe20000000800 */
[----:B------:R-:W-:Y:S01]  /*08e0*/  UISETP.NE.AND UP0, UPT, UR15, 0x2, UPT ;  /* 0x000000020f00788c */ /* 0x000fe2000bf05270 */
[----:B------:R-:W-:Y:S01]  /*08f0*/  PRMT R5, RZ, 0x7610, R5 ;  /* 0x00007610ff057816 */ /* 0x000fe20000000005 */
[----:B------:R-:W-:Y:S01]  /*0900*/  UISETP.NE.AND UP2, UPT, UR5, 0x1, UPT ;  /* 0x000000010500788c */ /* 0x000fe2000bf45270 */
[----:B------:R-:W-:Y:S02]  /*0910*/  IMAD.MOV.U32 R18, RZ, RZ, -0x1 ;  /* 0xffffffffff127424 */ /* 0x000fe400078e00ff */
[----:B------:R-:W-:Y:S01]  /*0920*/  IMAD.MOV.U32 R19, RZ, RZ, -0x1 ;  /* 0xffffffffff137424 */ /* 0x000fe200078e00ff */
[----:B------:R-:W4:Y:S01]  /*0930*/  S2UR UR4, SR_CTAID.X ;  /* 0x00000000000479c3 */ /* 0x000f220000002500 */
[----:B------:R-:W-:-:S06]  /*0940*/  UP2UR UR40, UPR, URZ, 0x4 ;  /* 0x000000043f287883 */ /* 0x000fcc0008000000 */
[----:B------:R-:W-:Y:S01]  /*0950*/  @UP2 ULDC UR12, c[0x0][0x10] ;  /* 0x00000400000c2ab9 */ /* 0x000fe20000000800 */
[----:B------:R-:W-:Y:S01]  /*0960*/  @UP2 UMOV UR7, URZ ;  /* 0x0000003f00072c82 */ /* 0x000fe20008000000 */
[----:B------:R-:W-:Y:S01]  /*0970*/  @UP2 UMOV UR5, URZ ;  /* 0x0000003f00052c82 */ /* 0x000fe20008000000 */
[----:B0123--:R-:W0:Y:S01]  /*0980*/  LDC.64 R6, c[0x0][0x650] ;  /* 0x00019400ff067b82 */ /* 0x00fe220000000a00 */
[----:B----4-:R-:W-:Y:S02]  /*0990*/  @UP2 UMOV UR9, UR10 ;  /* 0x0000000a00092c82 */ /* 0x010fe40008000000 */
[----:B------:R-:W-:Y:S01]  /*09a0*/  @UP2 UMOV UR6, UR9 ;  /* 0x0000000900062c82 */ /* 0x000fe20008000000 */
[----:B------:R-:W-:Y:S01]  /*09b0*/  @!UP2 UMOV UR9, UR10 ;  /* 0x0000000a0009ac82 */ /* 0x000fe20008000000 */
[----:B------:R-:W-:-:S03]  /*09c0*/  @UP2 UIMAD.WIDE.U32 UR12, UR4, UR12, UR6 ;  /* 0x0000000c040c22a5 */ /* 0x000fc6000f8e0006 */
[----:B------:R-:W-:Y:S01]  /*09d0*/  @!UP2 ULDC UR6, c[0x0][0xc] ;  /* 0x000003000006aab9 */ /* 0x000fe20000000800 */
[----:B------:R-:W-:Y:S01]  /*09e0*/  @UP2 UIADD3 UR14, UR13, UR5, URZ ;  /* 0x000000050d0e2290 */ /* 0x000fe2000fffe03f */
[----:B------:R-:W-:Y:S02]  /*09f0*/  ULDC UR10, c[0x0][0xc] ;  /* 0x00000300000a7ab9 */ /* 0x000fe40000000800 */
[----:B------:R-:W-:Y:S01]  /*0a00*/  UMOV UR5, URZ ;  /* 0x0000003f00057c82 */ /* 0x000fe20008000000 */
[----:B------:R-:W-:Y:S01]  /*0a10*/  ULDC UR11, c[0x0][0x10] ;  /* 0x00000400000b7ab9 */ /* 0x000fe20000000800 */
[----:B------:R-:W-:Y:S02]  /*0a20*/  @!UP2 UIMAD.WIDE.U32 UR6, UR6, UR9, UR4 ;  /* 0x000000090606a2a5 */ /* 0x000fe4000f8e0004 */
[----:B------:R-:W-:Y:S01]  /*0a30*/  UIMAD.WIDE.U32 UR10, UR10, UR11, URZ ;  /* 0x0000000b0a0a72a5 */ /* 0x000fe2000f8e003f */
[----:B------:R-:W-:-:S03]  /*0a40*/  ULDC UR13, c[0x0][0x14] ;  /* 0x00000500000d7ab9 */ /* 0x000fc60000000800 */
[----:B------:R-:W-:Y:S02]  /*0a50*/  UIMAD.WIDE.U32 UR38, UR10, UR13, URZ ;  /* 0x0000000d0a2672a5 */ /* 0x000fe4000f8e003f */
[----:B------:R-:W-:Y:S01]  /*0a60*/  UIMAD UR41, UR11, UR13, URZ ;  /* 0x0000000d0b2972a4 */ /* 0x000fe2000f8e023f */
[----:B------:R-:W-:Y:S01]  /*0a70*/  @!UP2 UMOV UR12, UR6 ;  /* 0x00000006000cac82 */ /* 0x000fe20008000000 */
[----:B------:R-:W-:Y:S02]  /*0a80*/  @!UP2 UMOV UR14, UR7 ;  /* 0x00000007000eac82 */ /* 0x000fe40008000000 */
[----:B------:R-:W-:Y:S02]  /*0a90*/  UIADD3 UR41, UR39, UR41, URZ ;  /* 0x0000002927297290 */ /* 0x000fe4000fffe03f */
[----:B------:R-:W-:-:S04]  /*0aa0*/  UIADD3 UR6, UP1, UR12, UR38, URZ ;  /* 0x000000260c067290 */ /* 0x000fc8000ff3e03f */
[----:B------:R-:W-:Y:S02]  /*0ab0*/  UIADD3.X UR7, UR14, UR41, URZ, UP1, !UPT ;  /* 0x000000290e077290 */ /* 0x000fe40008ffe43f */
[----:B------:R-:W-:Y:S02]  /*0ac0*/  USEL UR6, UR6, UR12, !UP0 ;  /* 0x0000000c06067287 */ /* 0x000fe4000c000000 */
[----:B------:R-:W-:-:S04]  /*0ad0*/  USEL UR7, UR7, UR14, !UP0 ;  /* 0x0000000e07077287 */ /* 0x000fc8000c000000 */
[----:B0-----:R-:W-:Y:S01]  /*0ae0*/  ISETP.LE.U32.AND P0, PT, R6, UR6, PT ;  /* 0x0000000606007c0c */ /* 0x001fe2000bf03070 */
[----:B------:R-:W-:Y:S02]  /*0af0*/  IMAD.U32 R16, RZ, RZ, UR6 ;  /* 0x00000006ff107e24 */ /* 0x000fe4000f8e00ff */
[----:B------:R-:W-:Y:S02]  /*0b00*/  IMAD.U32 R2, RZ, RZ, UR7 ;  /* 0x00000007ff027e24 */ /* 0x000fe4000f8e00ff */
[----:B------:R-:W-:-:S03]  /*0b10*/  IMAD.U32 R17, RZ, RZ, UR7 ;  /* 0x00000007ff117e24 */ /* 0x000fc6000f8e00ff */
[----:B------:R-:W-:Y:S01]  /*0b20*/  ISETP.GE.U32.AND.EX P0, PT, R2, R7, PT, P0 ;  /* 0x000000070200720c */ /* 0x000fe20003f06100 */
[----:B------:R-:W-:-:S12]  /*0b30*/  IMAD.MOV.U32 R2, RZ, RZ, -0x1 ;  /* 0xffffffffff027424 */ /* 0x000fd800078e00ff */
[----:B------:R-:W-:Y:S05]  /*0b40*/  @P0 BRA `(.L_x_9) ;  /* 0x00000004008c0947 */ /* 0x000fea0003800000 */
[----:B------:R-:W-:Y:S01]  /*0b50*/  I2FP.F32.U32 R2, UR4 ;  /* 0x0000000400027c45 */ /* 0x000fe20008201000 */
[----:B------:R-:W-:Y:S01]  /*0b60*/  ULDC.64 UR16, c[0x0][0x628] ;  /* 0x00018a0000107ab9 */ /* 0x000fe20000000a00 */
[----:B------:R-:W-:Y:S01]  /*0b70*/  ULDC UR6, c[0x0][0x150] ;  /* 0x0000540000067ab9 */ /* 0x000fe20000000800 */
[----:B------:R-:W-:Y:S01]  /*0b80*/  ISETP.NE.U32.AND P0, PT, RZ, UR16, PT ;  /* 0x00000010ff007c0c */ /* 0x000fe2000bf05070 */
[----:B------:R-:W-:Y:S01]  /*0b90*/  ULDC UR15, c[0x0][0x630] ;  /* 0x00018c00000f7ab9 */ /* 0x000fe20000000800 */
[----:B------:R-:W-:Y:S01]  /*0ba0*/  FMUL R2, R2, UR6 ;  /* 0x0000000602027c20 */ /* 0x000fe20008400000 */
[----:B------:R-:W-:Y:S01]  /*0bb0*/  R2UR UR19, R16 ;  /* 0x00000000101372ca */ /* 0x000fe200000e0000 */
[----:B------:R-:W-:Y:S01]  /*0bc0*/  ULDC UR21, c[0x0][0x154] ;  /* 0x0000550000157ab9 */ /* 0x000fe20000000800 */
[----:B------:R-:W-:Y:S01]  /*0bd0*/  ISETP.NE.AND.EX P0, PT, RZ, UR17, PT, P0 ;  /* 0x00000011ff007c0c */ /* 0x000fe2000bf05300 */
[----:B------:R0:W1:Y:S01]  /*0be0*/  F2I.U32.TRUNC.NTZ R5, R2 ;  /* 0x0000000200057305 */ /* 0x000062000020f000 */
[----:B------:R-:W-:-:S02]  /*0bf0*/  R2UR UR20, R17 ;  /* 0x00000000111472ca */ /* 0x000fc400000e0000 */
[----:B------:R-:W-:Y:S02]  /*0c00*/  R2UR UR6, R16 ;  /* 0x00000000100672ca */ /* 0x000fe400000e0000 */
[----:B------:R-:W-:-:S07]  /*0c10*/  R2UR UR7, R17 ;  /* 0x00000000110772ca */ /* 0x000fce00000e0000 */
[----:B0-----:R-:W-:Y:S08]  /*0c20*/  @!P0 BRA `(.L_x_10) ;  /* 0x0000000000308947 */ /* 0x001ff00003800000 */
[----:B------:R-:W-:Y:S01]  /*0c30*/  R2UR UR6, R16 ;  /* 0x00000000100672ca */ /* 0x000fe200000e0000 */
[----:B------:R-:W-:Y:S01]  /*0c40*/  ULDC UR12, c[0x0][0x634] ;  /* 0x00018d00000c7ab9 */ /* 0x000fe20000000800 */
[----:B------:R-:W-:-:S11]  /*0c50*/  R2UR UR14, R17 ;  /* 0x00000000110e72ca */ /* 0x000fd600000e0000 */
[----:B------:R-:W-:-:S04]  /*0c60*/  UIADD3 UR12, UP1, UR6, UR12, URZ ;  /* 0x0000000c060c7290 */ /* 0x000fc8000ff3e03f */
[----:B------:R-:W-:-:S04]  /*0c70*/  UIADD3.X UR14, URZ, UR14, URZ, UP1, !UPT ;  /* 0x0000000e3f0e7290 */ /* 0x000fc80008ffe43f */
[----:B------:R-:W-:-:S04]  /*0c80*/  UIMAD.WIDE.U32 UR6, UR14, UR16, URZ ;  /* 0x000000100e0672a5 */ /* 0x000fc8000f8e003f */
[----:B------:R-:W-:Y:S02]  /*0c90*/  UIMAD.WIDE.U32 UR10, UP1, UR12, UR17, UR6 ;  /* 0x000000110c0a72a5 */ /* 0x000fe4000f820006 */
[----:B------:R-:W-:Y:S02]  /*0ca0*/  UIMAD.WIDE.U32 UR6, UR12, UR16, URZ ;  /* 0x000000100c0672a5 */ /* 0x000fe4000f8e003f */
[----:B------:R-:W-:Y:S02]  /*0cb0*/  UIADD3.X UR13, URZ, URZ, URZ, UP1, !UPT ;  /* 0x0000003f3f0d7290 */ /* 0x000fe40008ffe43f */
[----:B------:R-:W-:Y:S01]  /*0cc0*/  UIADD3 URZ, UP1, UR7, UR10, URZ ;  /* 0x0000000a073f7290 */ /* 0x000fe2000ff3e03f */
[----:B------:R-:W-:-:S03]  /*0cd0*/  UMOV UR12, UR11 ;  /* 0x0000000b000c7c82 */ /* 0x000fc60008000000 */
[----:B------:R-:W-:-:S12]  /*0ce0*/  UIMAD.WIDE.U32.X UR6, UR14, UR17, UR12, UP1 ;  /* 0x000000110e0672a5 */ /* 0x000fd800088e040c */
.L_x_10:
[----:B------:R-:W-:Y:S01]  /*0cf0*/  USHF.R.U64 UR5, UR6, UR15, UR7 ;  /* 0x0000000f06057299 */ /* 0x000fe20008001207 */
[----:B------:R-:W-:Y:S01]  /*0d00*/  I2FP.F32.U32 R2, UR9 ;  /* 0x0000000900027c45 */ /* 0x000fe20008201000 */
[----:B------:R-:W-:Y:S01]  /*0d10*/  USHF.R.U32.HI UR6, URZ, UR15, UR7 ;  /* 0x0000000f3f067299 */ /* 0x000fe20008011607 */
[----:B-1----:R-:W-:Y:S01]  /*0d20*/  R2UR UR14, R5 ;  /* 0x00000000050e72ca */ /* 0x002fe200000e0000 */
[----:B------:R-:W-:Y:S02]  /*0d30*/  UIADD3 UR17, UP1, URZ, -UR5, URZ ;  /* 0x800000053f117290 */ /* 0x000fe4000ff3e03f */
[----:B------:R-:W-:Y:S01]  /*0d40*/  FMUL R2, R2, UR21 ;  /* 0x0000001502027c20 */ /* 0x000fe20008400000 */
[----:B------:R-:W-:Y:S01]  /*0d50*/  ULDC.64 UR10, c[0x0][0x620] ;  /* 0x00018800000a7ab9 */ /* 0x000fe20000000a00 */
[----:B------:R-:W-:Y:S01]  /*0d60*/  UIADD3.X UR6, URZ, ~UR6, URZ, UP1, !UPT ;  /* 0x800000063f067290 */ /* 0x000fe20008ffe43f */
[----:B------:R-:W-:Y:S01]  /*0d70*/  UMOV UR12, UR19 ;  /* 0x00000013000c7c82 */ /* 0x000fe20008000000 */
[----:B------:R-:W-:-:S02]  /*0d80*/  UMOV UR13, UR20 ;  /* 0x00000014000d7c82 */ /* 0x000fc40008000000 */
[----:B------:R-:W-:Y:S01]  /*0d90*/  UIMAD UR6, UR6, UR10, URZ ;  /* 0x0000000a060672a4 */ /* 0x000fe2000f8e023f */
[----:B------:R-:W0:Y:S01]  /*0da0*/  F2I.U32.TRUNC.NTZ R2, R2 ;  /* 0x0000000200027305 */ /* 0x000e22000020f000 */
[----:B------:R-:W-:Y:S02]  /*0db0*/  UIMAD.WIDE.U32 UR12, UR17, UR10, UR12 ;  /* 0x0000000a110c72a5 */ /* 0x000fe4000f8e000c */
[----:B------:R-:W-:Y:S01]  /*0dc0*/  UIMAD UR17, UR17, UR11, UR6 ;  /* 0x0000000b111172a4 */ /* 0x000fe2000f8e0206 */
[----:B------:R-:W-:Y:S01]  /*0dd0*/  ULDC UR24, c[0x0][0x658] ;  /* 0x0001960000187ab9 */ /* 0x000fe20000000800 */
[----:B------:R-:W-:Y:S02]  /*0de0*/  UMOV UR22, 0xffffffff ;  /* 0xffffffff00167882 */ /* 0x000fe40000000000 */
[----:B------:R-:W-:Y:S01]  /*0df0*/  UIADD3 UR17, UR13, UR17, URZ ;  /* 0x000000110d117290 */ /* 0x000fe2000fffe03f */
[----:B------:R-:W-:Y:S01]  /*0e00*/  ULDC UR19, c[0x0][0x618] ;  /* 0x0001860000137ab9 */ /* 0x000fe20000000800 */
[----:B------:R-:W-:Y:S01]  /*0e10*/  ULDC.64 UR6, c[0x0][0x640] ;  /* 0x0001900000067ab9 */ /* 0x000fe20000000a00 */
[----:B------:R-:W-:Y:S01]  /*0e20*/  USHF.L.U32 UR13, UR22, UR24, URZ ;  /* 0x00000018160d7299 */ /* 0x000fe2000800063f */
[----:B------:R-:W-:Y:S01]  /*0e30*/  ISETP.NE.U32.AND P0, PT, RZ, UR6, PT ;  /* 0x00000006ff007c0c */ /* 0x000fe2000bf05070 */
[----:B------:R-:W-:-:S02]  /*0e40*/  USHF.R.U64 UR22, UR12, UR19, UR17 ;  /* 0x000000130c167299 */ /* 0x000fc40008001211 */
[----:B------:R-:W-:Y:S01]  /*0e50*/  USHF.R.U32.HI UR12, URZ, UR19, UR17 ;  /* 0x000000133f0c7299 */ /* 0x000fe20008011611 */
[----:B0-----:R-:W-:Y:S01]  /*0e60*/  R2UR UR16, R2 ;  /* 0x00000000021072ca */ /* 0x001fe200000e0000 */
[----:B------:R-:W-:Y:S01]  /*0e70*/  ULDC UR21, c[0x0][0x608] ;  /* 0x0001820000157ab9 */ /* 0x000fe20000000800 */
[----:B------:R-:W-:Y:S01]  /*0e80*/  ISETP.NE.AND.EX P0, PT, RZ, UR7, PT, P0 ;  /* 0x00000007ff007c0c */ /* 0x000fe2000bf05300 */
[----:B------:R-:W-:Y:S02]  /*0e90*/  USHF.R.U64 UR26, UR22, UR21, UR12 ;  /* 0x00000015161a7299 */ /* 0x000fe4000800120c */
[----:B------:R-:W-:Y:S01]  /*0ea0*/  USHF.R.U32.HI UR12, URZ, UR21, UR12 ;  /* 0x000000153f0c7299 */ /* 0x000fe2000801160c */
[----:B------:R-:W-:Y:S01]  /*0eb0*/  UMOV UR20, 0x1 ;  /* 0x0000000100147882 */ /* 0x000fe20000000000 */
[----:B------:R-:W-:Y:S02]  /*0ec0*/  UIADD3 UR14, -UR14, URZ, URZ ;  /* 0x0000003f0e0e7290 */ /* 0x000fe4000fffe13f */
[----:B------:R-:W-:-:S02]  /*0ed0*/  USHF.R.U64 UR27, UR26, UR24, UR12 ;  /* 0x000000181a1b7299 */ /* 0x000fc4000800120c */
[----:B------:R-:W-:Y:S01]  /*0ee0*/  USHF.L.U32 UR19, UR20, UR24, URZ ;  /* 0x0000001814137299 */ /* 0x000fe2000800063f */
[----:B------:R-:W-:Y:S01]  /*0ef0*/  ULDC UR15, c[0x0][0x144] ;  /* 0x00005100000f7ab9 */ /* 0x000fe20000000800 */
[----:B------:R-:W-:Y:S01]  /*0f00*/  ULDC UR10, c[0x0][0x600] ;  /* 0x00018000000a7ab9 */ /* 0x000fe20000000800 */
[----:B------:R-:W-:Y:S02]  /*0f10*/  ULOP3.LUT UR20, URZ, UR13, URZ, 0x33, !UPT ;  /* 0x0000000d3f147292 */ /* 0x000fe4000f8e333f */
[----:B------:R-:W-:Y:S02]  /*0f20*/  USHF.R.U32.HI UR13, URZ, UR24, UR12 ;  /* 0x000000183f0d7299 */ /* 0x000fe4000801160c */
[----:B------:R-:W-:Y:S02]  /*0f30*/  UIADD3 UR11, UR10, -0x1, URZ ;  /* 0xffffffff0a0b7890 */ /* 0x000fe4000fffe03f */
[----:B------:R-:W-:Y:S02]  /*0f40*/  UIADD3 UR23, -UR16, URZ, URZ ;  /* 0x0000003f10177290 */ /* 0x000fe4000fffe13f */
[----:B------:R-:W-:Y:S01]  /*0f50*/  UIMAD UR4, UR15, UR14, UR4 ;  /* 0x0000000e0f0472a4 */ /* 0x000fe2000f8e0204 */
[----:B------:R-:W-:Y:S01]  /*0f60*/  ULDC UR28, c[0x0][0x148] ;  /* 0x00005200001c7ab9 */ /* 0x000fe20000000800 */
[----:B------:R-:W-:Y:S01]  /*0f70*/  ULDC UR24, c[0x0][0x648] ;  /* 0x0001920000187ab9 */ /* 0x000fe20000000800 */
[----:B------:R-:W-:Y:S01]  /*0f80*/  ULDC UR25, c[0x0][0x638] ;  /* 0x00018e0000197ab9 */ /* 0x000fe20000000800 */
[----:B------:R-:W-:Y:S01]  /*0f90*/  UMOV UR12, UR27 ;  /* 0x0000001b000c7c82 */ /* 0x000fe20008000000 */
[----:B------:R-:W-:Y:S07]  /*0fa0*/  @!P0 BRA `(.L_x_11) ;  /* 0x0000000000308947 */ /* 0x000fee0003800000 */
[----:B------:R-:W-:Y:S02]  /*0fb0*/  ULDC UR16, c[0x0][0x64c] ;  /* 0x0001930000107ab9 */ /* 0x000fe40000000800 */
        /* <DEDUP_REMOVED lines=8> */
[----:B------:R-:W-:-:S07]  /*1040*/  UIMAD.WIDE.U32.X UR6, UR21, UR7, UR16, UP1 ;  /* 0x00000007150672a5 */ /* 0x000fce00088e0410 */
[----:B------:R-:W-:Y:S01]  /*1050*/  UMOV UR12, UR6 ;  /* 0x00000006000c7c82 */ /* 0x000fe20008000000 */
[----:B------:R-:W-:-:S05]  /*1060*/  UMOV UR13, UR7 ;  /* 0x00000007000d7c82 */ /* 0x000fca0008000000 */
.L_x_11:
[----:B------:R-:W-:Y:S01]  /*1070*/  UISETP.NE.AND UP1, UPT, UR40, URZ, UPT ;  /* 0x0000003f2800728c */ /* 0x000fe2000bf25270 */
[----:B------:R-:W-:Y:S01]  /*1080*/  IMAD.MOV.U32 R5, RZ, RZ, 0x1 ;  /* 0x00000001ff057424 */ /* 0x000fe200078e00ff */
[----:B------:R-:W-:Y:S01]  /*1090*/  USHF.R.U64 UR6, UR12, UR24, UR13 ;  /* 0x000000180c067299 */ /* 0x000fe2000800120d */
[----:B------:R-:W-:Y:S01]  /*10a0*/  IMAD.U32 R19, RZ, RZ, UR5 ;  /* 0x00000005ff137e24 */ /* 0x000fe2000f8e00ff */
[----:B------:R-:W-:Y:S02]  /*10b0*/  ULOP3.LUT UR20, UR26, UR20, URZ, 0xc0, !UPT ;  /* 0x000000141a147292 */ /* 0x000fe4000f8ec03f */
[----:B------:R-:W-:Y:S02]  /*10c0*/  UIADD3 UR7, -UR6, URZ, URZ ;  /* 0x0000003f06077290 */ /* 0x000fe4000fffe13f */
[----:B------:R-:W-:Y:S02]  /*10d0*/  UIMAD UR19, UR19, UR6, UR20 ;  /* 0x00000006131372a4 */ /* 0x000fe4000f8e0214 */
[----:B------:R-:W-:-:S02]  /*10e0*/  ULOP3.LUT UR11, UR22, UR11, URZ, 0xc0, !UPT ;  /* 0x0000000b160b7292 */ /* 0x000fc4000f8ec03f */
[----:B------:R-:W-:Y:S02]  /*10f0*/  @UP1 UIMAD UR4, UR28, UR23, UR9 ;  /* 0x000000171c0412a4 */ /* 0x000fe4000f8e0209 */
[----:B------:R-:W-:-:S03]  /*1100*/  UIMAD UR6, UR7, UR25, UR27 ;  /* 0x00000019070672a4 */ /* 0x000fc6000f8e021b */
[----:B------:R-:W-:Y:S01]  /*1110*/  ULDC UR7, c[0x0][0x610] ;  /* 0x0001840000077ab9 */ /* 0x000fe20000000800 */
[----:B------:R-:W-:Y:S02]  /*1120*/  UIMAD UR6, UR6, UR10, UR11 ;  /* 0x0000000a060672a4 */ /* 0x000fe4000f8e020b */
[----:B------:R-:W-:-:S04]  /*1130*/  UIMAD UR4, UR19, UR7, UR4 ;  /* 0x00000007130472a4 */ /* 0x000fc8000f8e0204 */
[----:B------:R-:W-:Y:S02]  /*1140*/  USEL UR7, UR6, UR4, !UP1 ;  /* 0x0000000406077287 */ /* 0x000fe4000c800000 */
[----:B------:R-:W-:-:S04]  /*1150*/  USEL UR4, UR4, UR6, !UP1 ;  /* 0x0000000604047287 */ /* 0x000fc8000c800000 */
[----:B------:R-:W-:Y:S02]  /*1160*/  IMAD.U32 R2, RZ, RZ, UR7 ;  /* 0x00000007ff027e24 */ /* 0x000fe4000f8e00ff */
[----:B------:R-:W-:-:S07]  /*1170*/  IMAD.U32 R18, RZ, RZ, UR4 ;  /* 0x00000004ff127e24 */ /* 0x000fce000f8e00ff */
.L_x_9:
[----:B------:R-:W-:Y:S02]  /*1180*/  ULDC UR4, c[0x0][0x28c] ;  /* 0x0000a30000047ab9 */ /* 0x000fe40000000800 */
[----:B------:R-:W-:-:S04]  /*1190*/  UIADD3 UR4, UR4, 0x3f, URZ ;  /* 0x0000003f04047890 */ /* 0x000fc8000fffe03f */
[----:B------:R-:W-:-:S04]  /*11a0*/  USHF.R.S32.HI UR5, URZ, 0x1f, UR4 ;  /* 0x0000001f3f057899 */ /* 0x000fc80008011404 */
[----:B------:R-:W-:-:S04]  /*11b0*/  ULEA.HI UR5, UR5, UR4, URZ, 0x6 ;  /* 0x0000000405057291 */ /* 0x000fc8000f8f303f */
[----:B------:R-:W-:Y:S01]  /*11c0*/  USHF.R.S32.HI UR37, URZ, 0x6, UR5 ;  /* 0x000000063f257899 */ /* 0x000fe20008011405 */
[----:B------:R-:W-:Y:S11]  /*11d0*/  @!P1 BRA `(.L_x_12) ;  /* 0x0000007c00d09947 */ /* 0x000ff60003800000 */
[----:B------:R-:W-:-:S06]  /*11e0*/  UISETP.GT.U32.AND UP1, UPT, UR18, 0x1, UPT ;  /* 0x000000011200788c */ /* 0x000fcc000bf24070 */
[----:B------:R-:W-:-:S13]  /*11f0*/  PLOP3.LUT P0, PT, PT, PT, UP1, 0x80, 0x0 ;  /* 0x000000000000781c */ /* 0x000fda0003f0f018 */
[----:B------:R-:W-:Y:S05]  /*1200*/  @P0 EXIT ;  /* 0x000000000000094d */ /* 0x000fea0003800000 */
.L_x_13:
[----:B------:R-:W-:-:S08]  /*1210*/  NOP ;  /* 0x0000000000007918 */ /* 0x000fd00000000000 */
[----:B------:R-:W0:Y:S02]  /*1220*/  USETMAXREG.TRY_ALLOC.CTAPOOL UP1, 0xe8 ;  /* 0x000000e8000079c8 */ /* 0x000e240008020600 */
[----:B0-----:R-:W-:-:S13]  /*1230*/  PLOP3.LUT P0, PT, PT, PT, UP1, 0x80, 0x0 ;  /* 0x000000000000781c */ /* 0x001fda0003f0f018 */
[----:B------:R-:W-:Y:S05]  /*1240*/  @!P0 BRA `(.L_x_13) ;  /* 0xfffffffc00f08947 */ /* 0x000fea000383ffff */
[----:B------:R-:W-:-:S13]  /*1250*/  LOP3.LUT P0, RZ, R5, 0xff, RZ, 0xc0, !PT ;  /* 0x000000ff05ff7812 */ /* 0x000fda000780c0ff */
[----:B------:R-:W-:Y:S05]  /*1260*/  @!P0 EXIT ;  /* 0x000000000000894d */ /* 0x000fea0003800000 */
[----:B------:R-:W0:Y:S01]  /*1270*/  S2UR UR5, SR_CgaCtaId ;  /* 0x00000000000579c3 */ /* 0x000e220000008800 */
[----:B------:R-:W-:Y:S01]  /*1280*/  VIADD R6, R0, 0xffffffff ;  /* 0xffffffff00067836 */ /* 0x000fe20000000000 */
[----:B------:R-:W-:Y:S01]  /*1290*/  SHF.R.S32.HI R4, RZ, 0x1f, R3 ;  /* 0x0000001fff047819 */ /* 0x000fe20000011403 */
[----:B------:R-:W-:Y:S01]  /*12a0*/  UMOV UR43, 0x400 ;  /* 0x00000400002b7882 */ /* 0x000fe20000000000 */
[----:B------:R-:W-:Y:S02]  /*12b0*/  USHF.R.U32.HI UR4, URZ, 0x1, UR37 ;  /* 0x000000013f047899 */ /* 0x000fe40008011625 */
[----:B------:R-:W-:Y:S01]  /*12c0*/  R2UR UR45, R6 ;  /* 0x00000000062d72ca */ /* 0x000fe200000e0000 */
[----:B------:R-:W-:Y:S01]  /*12d0*/  ULOP3.LUT UR44, UR37, 0x1, URZ, 0xc0, !UPT ;  /* 0x00000001252c7892 */ /* 0x000fe2000f8ec03f */
[CC--:B------:R-:W-:Y:S01]  /*12e0*/  LEA.HI R0, R4.reuse, R3.reuse, RZ, 0x2 ;  /* 0x0000000304007211 */ /* 0x0c0fe200078f10ff */
[----:B------:R-:W-:Y:S01]  /*12f0*/  UISETP.LT.AND UP1, UPT, UR37, 0x1, UPT ;  /* 0x000000012500788c */ /* 0x000fe2000bf21270 */
[----:B------:R-:W-:Y:S01]  /*1300*/  LEA.HI R4, R4, R3, RZ, 0x5 ;  /* 0x0000000304047211 */ /* 0x000fe200078f28ff */
[----:B------:R-:W-:Y:S01]  /*1310*/  ULOP3.LUT UR4, UR4, 0x1, URZ, 0xc0, !UPT ;  /* 0x0000000104047892 */ /* 0x000fe2000f8ec03f */
[--C-:B------:R-:W-:Y:S01]  /*1320*/  SHF.R.S32.HI R152, RZ, 0x2, R0.reuse ;  /* 0x00000002ff987819 */ /* 0x100fe20000011400 */
[----:B------:R-:W-:Y:S01]  /*1330*/  ULDC UR6, c[0x0][0x284] ;  /* 0x0000a10000067ab9 */ /* 0x000fe20000000800 */
[----:B------:R-:W-:Y:S01]  /*1340*/  SHF.R.S32.HI R5, RZ, 0x1f, R0 ;  /* 0x0000001fff057819 */ /* 0x000fe20000011400 */
[----:B------:R-:W-:Y:S01]  /*1350*/  USEL UR44, UR44, URZ, !UP0 ;  /* 0x0000003f2c2c7287 */ /* 0x000fe2000c000000 */
[----:B------:R-:W-:Y:S01]  /*1360*/  LOP3.LUT R154, R0, 0xfffffffc, RZ, 0xc0, !PT ;  /* 0xfffffffc009a7812 */ /* 0x000fe200078ec0ff */
[----:B------:R-:W-:Y:S01]  /*1370*/  USEL UR47, UR37, 0x1, UP1 ;  /* 0x00000001252f7887 */ /* 0x000fe20008800000 */
[----:B------:R-:W-:Y:S01]  /*1380*/  LEA.HI R5, R5, R152, RZ, 0x3 ;  /* 0x0000009805057211 */ /* 0x000fe200078f18ff */
[----:B------:R-:W-:Y:S01]  /*1390*/  USHF.L.U32 UR45, UR45, 0x3, URZ ;  /* 0x000000032d2d7899 */ /* 0x000fe2000800063f */
[----:B------:R-:W-:Y:S01]  /*13a0*/  ISETP.NE.AND P0, PT, R6, RZ, PT ;  /* 0x000000ff0600720c */ /* 0x000fe20003f05270 */
[----:B------:R-:W-:Y:S01]  /*13b0*/  UISETP.EQ.U32.AND UP0, UPT, UR4, 0x1, !UP0 ;  /* 0x000000010400788c */ /* 0x000fe2000c702070 */
[----:B------:R-:W-:Y:S01]  /*13c0*/  LOP3.LUT R5, R5, 0xfffffff8, RZ, 0xc0, !PT ;  /* 0xfffffff805057812 */ /* 0x000fe200078ec0ff */
[----:B------:R-:W-:Y:S01]  /*13d0*/  IMAD.IADD R154, R3, 0x1, -R154 ;  /* 0x00000001039a7824 */ /* 0x000fe200078e0a9a */
[----:B0-----:R-:W-:Y:S01]  /*13e0*/  ULEA UR43, UR5, UR43, 0x18 ;  /* 0x0000002b052b7291 */ /* 0x001fe2000f8ec03f */
[----:B------:R-:W-:Y:S01]  /*13f0*/  IMAD.U32 R156, RZ, RZ, UR45 ;  /* 0x0000002dff9c7e24 */ /* 0x000fe2000f8e00ff */
[----:B------:R-:W-:Y:S01]  /*1400*/  SEL R168, RZ, 0x1, P0 ;  /* 0x00000001ffa87807 */ /* 0x000fe20000000000 */
[----:B------:R-:W-:Y:S01]  /*1410*/  IMAD.IADD R152, R152, 0x1, -R5 ;  /* 0x0000000198987824 */ /* 0x000fe200078e0a05 */
[----:B------:R-:W-:Y:S01]  /*1420*/  UIADD3 UR46, UR43, 0x30, URZ ;  /* 0x000000302b2e7890 */ /* 0x000fe2000fffe03f */
[----:B------:R-:W-:Y:S01]  /*1430*/  SHF.R.S32.HI R5, RZ, 0x5, R4 ;  /* 0x00000005ff057819 */ /* 0x000fe20000011404 */
[----:B------:R-:W-:Y:S01]  /*1440*/  ULOP3.LUT UR36, UR42, 0x1, URZ, 0xfc, !UPT ;  /* 0x000000012a247892 */ /* 0x000fe2000f8efc3f */
[C---:B------:R-:W-:Y:S01]  /*1450*/  LOP3.LUT R158, R156.reuse, 0x8, RZ, 0xc0, !PT ;  /* 0x000000089c9e7812 */ /* 0x040fe200078ec0ff */
[----:B------:R-:W-:Y:S01]  /*1460*/  UIADD3 UR47, -UR47, UR37, URZ ;  /* 0x000000252f2f7290 */ /* 0x000fe2000fffe13f */
[--C-:B------:R-:W-:Y:S01]  /*1470*/  SHF.R.S32.HI R153, RZ, 0x1f, R152.reuse ;  /* 0x0000001fff997819 */ /* 0x100fe20000011498 */
[C-C-:B------:R-:W-:Y:S01]  /*1480*/  IMAD R159, R5.reuse, -0x10, -R152.reuse ;  /* 0xfffffff0059f7824 */ /* 0x140fe200078e0a98 */
[----:B------:R-:W-:Y:S01]  /*1490*/  LOP3.LUT R156, R156, 0x8, RZ, 0xc, !PT ;  /* 0x000000089c9c7812 */ /* 0x000fe200078e0cff */
[----:B------:R-:W-:Y:S01]  /*14a0*/  IMAD.U32 R155, RZ, RZ, UR46 ;  /* 0x0000002eff9b7e24 */ /* 0x000fe2000f8e00ff */
[----:B------:R-:W-:Y:S01]  /*14b0*/  LOP3.LUT R158, R158, 0x18, RZ, 0x3c, !PT ;  /* 0x000000189e9e7812 */ /* 0x000fe200078e3cff */
[----:B------:R-:W-:Y:S01]  /*14c0*/  IMAD.WIDE R152, R5, 0x10, R152 ;  /* 0x0000001005987825 */ /* 0x000fe200078e0298 */
[----:B------:R-:W-:-:S03]  /*14d0*/  USEL UR48, URZ, 0x1, !UP0 ;  /* 0x000000013f307887 */ /* 0x000fc6000c000000 */
[----:B------:R-:W-:Y:S02]  /*14e0*/  VIADD R157, R155, UR45 ;  /* 0x0000002d9b9d7c36 */ /* 0x000fe40008000000 */
[----:B------:R-:W-:-:S07]  /*14f0*/  VIADD R159, R159, UR6 ;  /* 0x000000069f9f7c36 */ /* 0x000fce0008000000 */
.L_x_289:
[----:B------:R-:W-:Y:S01]  /*1500*/  SHF.L.U32 R0, R168, 0x1f, RZ ;  /* 0x0000001fa8007819 */ /* 0x000fe200000006ff */
[----:B------:R-:W-:Y:S02]  /*1510*/  ULDC UR4, c[0x0][0x28c] ;  /* 0x0000a30000047ab9 */ /* 0x000fe40000000800 */
[----:B------:R-:W-:Y:S01]  /*1520*/  ISETP.LT.AND P1, PT, RZ, UR4, PT ;  /* 0x00000004ff007c0c */ /* 0x000fe2000bf21270 */
[----:B------:R-:W0:Y:S02]  /*1530*/  SYNCS.PHASECHK.TRANS64.TRYWAIT P0, [R155+UR45], R0 ;  /* 0x000000009b0075a7 */ /* 0x000e24000800016d */
[----:B0-234-:R-:W-:Y:S10]  /*1540*/  @!P0 BRA `(.L_x_14) ;  /* 0x0000008800d08947 */ /* 0x01dff40003800000 */
.L_x_309:
[----:B------:R-:W-:Y:S05]  /*1550*/  @P1 BRA `(.L_x_15) ;  /* 0x0000000000401947 */ /* 0x000fea0003800000 */
[----:B0-----:R-:W-:Y:S01]  /*1560*/  MOV R0, 0x0 ;  /* 0x0000000000007802 */ /* 0x001fe20000000f00 */
[----:B------:R-:W-:Y:S01]  /*1570*/  ULDC.64 UR4, c[0x4][0x68] ;  /* 0x01001a0000047ab9 */ /* 0x000fe20000000a00 */
[----:B------:R-:W-:Y:S01]  /*1580*/  ULDC.64 UR6, c[0x4][0x8] ;  /* 0x0100020000067ab9 */ /* 0x000fe20000000a00 */
[----:B------:R-:W-:Y:S01]  /*1590*/  IMAD.U32 R4, RZ, RZ, UR4 ;  /* 0x00000004ff047e24 */ /* 0x000fe2000f8e00ff */
[----:B------:R0:W1:Y:S01]  /*15a0*/  LDC.64 R14, c[0x4][R0] ;  /* 0x01000000000e7b82 */ /* 0x0000620000000a00 */
[----:B------:R-:W-:Y:S01]  /*15b0*/  IMAD.U32 R5, RZ, RZ, UR5 ;  /* 0x00000005ff057e24 */ /* 0x000fe2000f8e00ff */
[----:B------:R-:W-:Y:S01]  /*15c0*/  ULDC.64 UR4, c[0x4][0x70] ;  /* 0x01001c0000047ab9 */ /* 0x000fe20000000a00 */
[----:B------:R-:W-:Y:S02]  /*15d0*/  IMAD.U32 R10, RZ, RZ, UR6 ;  /* 0x00000006ff0a7e24 */ /* 0x000fe4000f8e00ff */
[----:B------:R-:W-:Y:S02]  /*15e0*/  IMAD.U32 R6, RZ, RZ, UR4 ;  /* 0x00000004ff067e24 */ /* 0x000fe4000f8e00ff */
[----:B------:R-:W-:-:S02]  /*15f0*/  IMAD.U32 R7, RZ, RZ, UR5 ;  /* 0x00000005ff077e24 */ /* 0x000fc4000f8e00ff */
[----:B------:R-:W-:Y:S02]  /*1600*/  IMAD.U32 R11, RZ, RZ, UR7 ;  /* 0x00000007ff0b7e24 */ /* 0x000fe4000f8e00ff */
[----:B------:R-:W-:Y:S02]  /*1610*/  IMAD.MOV.U32 R8, RZ, RZ, 0x1e1 ;  /* 0x000001e1ff087424 */ /* 0x000fe400078e00ff */
[----:B------:R-:W-:Y:S02]  /*1620*/  IMAD.MOV.U32 R12, RZ, RZ, 0x1 ;  /* 0x00000001ff0c7424 */ /* 0x000fe400078e00ff */
[----:B0-----:R-:W-:-:S07]  /*1630*/  IMAD.MOV.U32 R13, RZ, RZ, RZ ;  /* 0x000000ffff0d7224 */ /* 0x001fce00078e00ff */
[----:B------:R-:W-:-:S07]  /*1640*/  LEPC R20, `(.L_x_15) ;  /* 0x000000001014794e */ /* 0x000fce0000000000 */
[----:B-1---5:R-:W-:Y:S05]  /*1650*/  CALL.ABS.NOINC R14 ;  /* 0x000000000e007343 */ /* 0x022fea0003c00000 */
.L_x_15:
[----:B0-----:R-:W-:-:S05]  /*1660*/  IMAD.U32 R0, RZ, RZ, UR36 ;  /* 0x00000024ff007e24 */ /* 0x001fca000f8e00ff */
[----:B------:R-:W-:-:S13]  /*1670*/  ISETP.NE.AND P0, PT, R0, 0x3, PT ;  /* 0x000000030000780c */ /* 0x000fda0003f05270 */
[----:B------:R-:W-:Y:S05]  /*1680*/  @!P0 BRA `(.L_x_16) ;  /* 0x0000000000048947 */ /* 0x000fea0003800000 */
[----:B------:R-:W-:Y:S01]  /*1690*/  BPT.TRAP 0x1 ;  /* 0x000000040000795c */ /* 0x000fe20000300000 */
.L_x_16:
[----:B------:R-:W-:Y:S02]  /*16a0*/  IMAD.U32 R3, RZ, RZ, UR44 ;  /* 0x0000002cff037e24 */ /* 0x000fe4000f8e00ff */
[----:B------:R-:W-:-:S03]  /*16b0*/  IMAD.U32 R0, RZ, RZ, UR48 ;  /* 0x00000030ff007e24 */ /* 0x000fc6000f8e00ff */
[----:B------:R-:W-:Y:S02]  /*16c0*/  LEA R3, R3, UR43, 0x3 ;  /* 0x0000002b03037c11 */ /* 0x000fe4000f8e18ff */
[----:B------:R-:W-:-:S04]  /*16d0*/  SHF.L.U32 R0, R0, 0x1f, RZ ;  /* 0x0000001f00007819 */ /* 0x000fc800000006ff */
[----:B------:R0:W1:Y:S01]  /*16e0*/  SYNCS.PHASECHK.TRANS64.TRYWAIT P1, [R3+URZ], R0 ;  /* 0x00000000030075a7 */ /* 0x000062000802017f */
[----:B------:R-:W-:Y:S05]  /*16f0*/  @!P0 BRA `(.L_x_17) ;  /* 0x0000000000048947 */ /* 0x000fea0003800000 */
[----:B------:R-:W-:Y:S01]  /*1700*/  BPT.TRAP 0x1 ;  /* 0x000000040000795c */ /* 0x000fe20000300000 */
.L_x_17:
[----:B------:R-:W-:-:S05]  /*1710*/  IMAD.U32 R4, RZ, RZ, UR47 ;  /* 0x0000002fff047e24 */ /* 0x000fca000f8e00ff */
[----:B------:R-:W-:Y:S01]  /*1720*/  ISETP.GE.AND P2, PT, R4, 0x1, PT ;  /* 0x000000010400780c */ /* 0x000fe20003f46270 */
[----:B-1----:R-:W-:-:S12]  /*1730*/  @P1 BRA `(.L_x_18) ;  /* 0x0000000000081947 */ /* 0x002fd80003800000 */
[----:B------:R-:W1:Y:S02]  /*1740*/  SYNCS.PHASECHK.TRANS64.TRYWAIT P1, [R3+URZ], R0 ;  /* 0x00000000030075a7 */ /* 0x000e64000802017f */
[----:B-1----:R-:W-:Y:S05]  /*1750*/  @!P1 BRA `(.L_x_19) ;  /* 0x0000008800609947 */ /* 0x002fea0003800000 */
.L_x_18:
[----:B------:R-:W-:Y:S05]  /*1760*/  WARPSYNC.ALL ;  /* 0x0000000000007948 */ /* 0x000fea0003800000 */
[----:B------:R-:W-:Y:S01]  /*1770*/  UIADD3 UR4, UR43, 0x100, URZ ;  /* 0x000001002b047890 */ /* 0x000fe2000fffe03f */
[----:B------:R-:W-:Y:S01]  /*1780*/  WARPGROUP.ARRIVE ;  /* 0x00000000000079c5 */ /* 0x000fe20000000000 */
[----:B------:R-:W-:Y:S02]  /*1790*/  UIADD3 UR5, UR43, 0x8100, URZ ;  /* 0x000081002b057890 */ /* 0x000fe4000fffe03f */
[----:B------:R-:W-:Y:S02]  /*17a0*/  USHF.R.U32.HI UR4, URZ, 0x4, UR4 ;  /* 0x000000043f047899 */ /* 0x000fe40008011604 */
[----:B------:R-:W-:-:S02]  /*17b0*/  USHF.R.U32.HI UR5, URZ, 0x4, UR5 ;  /* 0x000000043f057899 */ /* 0x000fc40008011605 */
[----:B------:R-:W-:Y:S02]  /*17c0*/  ULOP3.LUT UR4, UR4, 0x3fff, URZ, 0xc0, !UPT ;  /* 0x00003fff04047892 */ /* 0x000fe4000f8ec03f */
[----:B------:R-:W-:Y:S02]  /*17d0*/  ULOP3.LUT UR5, UR5, 0x3fff, URZ, 0xc0, !UPT ;  /* 0x00003fff05057892 */ /* 0x000fe4000f8ec03f */
[----:B------:R-:W-:Y:S02]  /*17e0*/  ULOP3.LUT UR4, UR4, 0x10000, URZ, 0xfc, !UPT ;  /* 0x0001000004047892 */ /* 0x000fe4000f8efc3f */
[----:B------:R-:W-:Y:S02]  /*17f0*/  ULOP3.LUT UR5, UR5, 0x10000, URZ, 0xfc, !UPT ;  /* 0x0001000005057892 */ /* 0x000fe4000f8efc3f */
[----:B------:R-:W-:Y:S02]  /*1800*/  ULEA UR7, UR44, UR4, 0xa ;  /* 0x000000042c077291 */ /* 0x000fe4000f8e503f */
[----:B------:R-:W-:Y:S01]  /*1810*/  ULEA UR6, UR44, UR5, 0xc ;  /* 0x000000052c067291 */ /* 0x000fe2000f8e603f */
[----:B------:R-:W-:Y:S01]  /*1820*/  UMOV UR9, 0x40000040 ;  /* 0x4000004000097882 */ /* 0x000fe20000000000 */
[----:B------:R-:W-:-:S03]  /*1830*/  UMOV UR11, 0x40000040 ;  /* 0x40000040000b7882 */ /* 0x000fc60000000000 */
[----:B------:R-:W-:Y:S02]  /*1840*/  UMOV UR8, UR7 ;  /* 0x0000000700087c82 */ /* 0x000fe40008000000 */
[----:B------:R-:W-:Y:S02]  /*1850*/  UMOV UR10, UR6 ;  /* 0x00000006000a7c82 */ /* 0x000fe40008000000 */
[----:B------:R-:W-:Y:S01]  /*1860*/  HGMMA.64x256x8.F32.TF32 R24, gdesc[UR8], RZ, !UPT, gsb0 ;  /* 0x07e00000081879f0 */ /* 0x000fe2000c0028ff */
[----:B------:R-:W-:Y:S02]  /*1870*/  UIADD3 UR8, UR7, 0x2, URZ ;  /* 0x0000000207087890 */ /* 0x000fe4000fffe03f */
[----:B------:R-:W-:Y:S01]  /*1880*/  UIADD3 UR10, UR6, 0x2, URZ ;  /* 0x00000002060a7890 */ /* 0x000fe2000fffe03f */
[----:B------:R-:W-:Y:S01]  /*1890*/  UMOV UR9, 0x40000040 ;  /* 0x4000004000097882 */ /* 0x000fe20000000000 */
[----:B------:R-:W-:Y:S01]  /*18a0*/  UMOV UR11, 0x40000040 ;  /* 0x40000040000b7882 */ /* 0x000fe20000000000 */
[----:B------:R-:W-:-:S02]  /*18b0*/  WARPGROUP.DEPBAR.LE gsb0, 0x0 ;  /* 0x00008000000079c5 */ /* 0x000fc40000010000 */
[----:B------:R-:W-:-:S15]  /*18c0*/  WARPGROUP.ARRIVE ;  /* 0x00000000000079c5 */ /* 0x000fde0000000000 */
[----:B------:R-:W-:-:S05]  /*18d0*/  NOP ;  /* 0x0000000000007918 */ /* 0x000fca0000000000 */
[----:B------:R-:W-:Y:S01]  /*18e0*/  HGMMA.64x256x8.F32.TF32 R24, gdesc[UR8], R24, gsb0 ;  /* 0x07e00000081879f0 */ /* 0x000fe20008002818 */
[----:B------:R-:W-:Y:S02]  /*18f0*/  UIADD3 UR8, UR7, 0x4, URZ ;  /* 0x0000000407087890 */ /* 0x000fe4000fffe03f */
[----:B------:R-:W-:Y:S01]  /*1900*/  UIADD3 UR10, UR6, 0x4, URZ ;  /* 0x00000004060a7890 */ /* 0x000fe2000fffe03f */
[----:B------:R-:W-:Y:S01]  /*1910*/  UMOV UR9, 0x40000040 ;  /* 0x4000004000097882 */ /* 0x000fe20000000000 */
[----:B------:R-:W-:Y:S01]  /*1920*/  UMOV UR11, 0x40000040 ;  /* 0x40000040000b7882 */ /* 0x000fe20000000000 */
[----:B------:R-:W-:Y:S02]  /*1930*/  WARPGROUP.DEPBAR.LE gsb0, 0x0 ;  /* 0x00008000000079c5 */ /* 0x000fe40000010000 */
        /* <DEDUP_REMOVED lines=42> */
[----:B------:R-:W-:Y:S03]  /*1be0*/  HGMMA.64x256x8.F32.TF32 R24, gdesc[UR8], R24, gsb0 ;  /* 0x07e00000081879f0 */ /* 0x000fe60008002818 */
[----:B------:R-:W-:Y:S02]  /*1bf0*/  WARPGROUP.DEPBAR.LE gsb0, 0x0 ;  /* 0x00008000000079c5 */ /* 0x000fe40000010000 */
[----:B------:R-:W-:Y:S05]  /*1c00*/  @!P2 BRA `(.L_x_20) ;  /* 0x0000000400a0a947 */ /* 0x000fea0003800000 */
[----:B------:R-:W-:Y:S01]  /*1c10*/  UIADD3 UR6, UR44, 0x1, URZ ;  /* 0x000000012c067890 */ /* 0x000fe2000fffe03f */
[----:B01----:R-:W-:-:S03]  /*1c20*/  IMAD.U32 R0, RZ, RZ, UR47 ;  /* 0x0000002fff007e24 */ /* 0x003fc6000f8e00ff */
[----:B------:R-:W-:-:S04]  /*1c30*/  UISETP.NE.AND UP0, UPT, UR6, 0x2, UPT ;  /* 0x000000020600788c */ /* 0x000fc8000bf05270 */
[----:B------:R-:W-:Y:S02]  /*1c40*/  USEL UR7, URZ, 0x1, UP0 ;  /* 0x000000013f077887 */ /* 0x000fe40008000000 */
[----:B------:R-:W-:Y:S02]  /*1c50*/  USEL UR6, UR6, URZ, UP0 ;  /* 0x0000003f06067287 */ /* 0x000fe40008000000 */
[----:B------:R-:W-:-:S06]  /*1c60*/  ULOP3.LUT UR7, UR48, UR7, URZ, 0x3c, !UPT ;  /* 0x0000000730077292 */ /* 0x000fcc000f8e3c3f */
[----:B------:R-:W-:Y:S01]  /*1c70*/  IMAD.U32 R5, RZ, RZ, UR7 ;  /* 0x00000007ff057e24 */ /* 0x000fe2000f8e00ff */
[----:B------:R-:W-:-:S06]  /*1c80*/  UMOV UR7, UR44 ;  /* 0x0000002c00077c82 */ /* 0x000fcc0008000000 */
.L_x_27:
[----:B01----:R-:W-:Y:S05]  /*1c90*/  @!P0 BRA `(.L_x_21) ;  /* 0x0000000000048947 */ /* 0x003fea0003800000 */
[----:B------:R-:W-:Y:S01]  /*1ca0*/  BPT.TRAP 0x1 ;  /* 0x000000040000795c */ /* 0x000fe20000300000 */
.L_x_21:
[----:B------:R-:W-:Y:S01]  /*1cb0*/  ULEA UR8, UR6, UR43, 0x3 ;  /* 0x0000002b06087291 */ /* 0x000fe2000f8e183f */
[----:B------:R-:W-:-:S08]  /*1cc0*/  SHF.L.U32 R3, R5, 0x1f, RZ ;  /* 0x0000001f05037819 */ /* 0x000fd000000006ff */
[----:B------:R0:W1:Y:S01]  /*1cd0*/  SYNCS.PHASECHK.TRANS64.TRYWAIT P1, [UR8], R3 ;  /* 0x00000003ff0075a7 */ /* 0x0000620008020148 */
[----:B------:R-:W-:Y:S05]  /*1ce0*/  @!P0 BRA `(.L_x_22) ;  /* 0x0000000000048947 */ /* 0x000fea0003800000 */
[----:B------:R-:W-:Y:S01]  /*1cf0*/  BPT.TRAP 0x1 ;  /* 0x000000040000795c */ /* 0x000fe20000300000 */
.L_x_22:
[----:B-1----:R-:W-:Y:S05]  /*1d00*/  @P1 BRA `(.L_x_23) ;  /* 0x0000000000081947 */ /* 0x002fea0003800000 */
[----:B------:R-:W1:Y:S02]  /*1d10*/  SYNCS.PHASECHK.TRANS64.TRYWAIT P1, [UR8], R3 ;  /* 0x00000003ff0075a7 */ /* 0x000e640008020148 */
[----:B-1----:R-:W-:Y:S05]  /*1d20*/  @!P1 BRA `(.L_x_24) ;  /* 0x0000008400009947 */ /* 0x002fea0003800000 */
.L_x_23:
[----:B------:R-:W-:Y:S01]  /*1d30*/  ULEA UR13, UR6, UR4, 0xa ;  /* 0x00000004060d7291 */ /* 0x000fe2000f8e503f */
[----:B------:R-:W-:Y:S01]  /*1d40*/  WARPGROUP.ARRIVE ;  /* 0x00000000000079c5 */ /* 0x000fe20000000000 */
[----:B------:R-:W-:Y:S01]  /*1d50*/  ULEA UR12, UR6, UR5, 0xc ;  /* 0x00000005060c7291 */ /* 0x000fe2000f8e603f */
[----:B------:R-:W-:Y:S01]  /*1d60*/  UMOV UR9, 0x40000040 ;  /* 0x4000004000097882 */ /* 0x000fe20000000000 */
[----:B------:R-:W-:-:S03]  /*1d70*/  UMOV UR11, 0x40000040 ;  /* 0x40000040000b7882 */ /* 0x000fc60000000000 */
[----:B------:R-:W-:Y:S02]  /*1d80*/  UMOV UR8, UR13 ;  /* 0x0000000d00087c82 */ /* 0x000fe40008000000 */
[----:B------:R-:W-:Y:S02]  /*1d90*/  UMOV UR10, UR12 ;  /* 0x0000000c000a7c82 */ /* 0x000fe40008000000 */
[----:B------:R-:W-:Y:S01]  /*1da0*/  HGMMA.64x256x8.F32.TF32 R24, gdesc[UR8], R24, gsb0 ;  /* 0x07e00000081879f0 */ /* 0x000fe20008002818 */
        /* <DEDUP_REMOVED lines=58> */
[----:B------:R-:W-:Y:S01]  /*2150*/  BPT.TRAP 0x1 ;  /* 0x000000040000795c */ /* 0x000fe20000300000 */
.L_x_25:
[----:B------:R-:W-:Y:S02]  /*2160*/  UISETP.GT.U32.AND UP0, UPT, UR42, 0x1, UPT ;  /* 0x000000012a00788c */ /* 0x000fe4000bf04070 */
[----:B------:R-:W-:-:S04]  /*2170*/  ULEA UR8, UR7, UR43, 0x3 ;  /* 0x0000002b07087291 */ /* 0x000fc8000f8e183f */
[----:B------:R-:W-:Y:S01]  /*2180*/  UIADD3 UR8, UR8, 0x10, URZ ;  /* 0x0000001008087890 */ /* 0x000fe2000fffe03f */
[----:B------:R-:W-:-:S03]  /*2190*/  PLOP3.LUT P1, PT, PT, PT, UP0, 0x80, 0x0 ;  /* 0x000000000000781c */ /* 0x000fc60003f2f008 */
[----:B------:R-:W-:-:S09]  /*21a0*/  UPRMT UR8, URZ, 0x654, UR8 ;  /* 0x000006543f087896 */ /* 0x000fd20008000008 */
[----:B------:R-:W-:Y:S01]  /*21b0*/  SYNCS.ARRIVE.TRANS64.RED.A1T0 RZ, [UR8], RZ ;  /* 0x000000ffffff79a7 */ /* 0x000fe20008100408 */
[----:B------:R-:W-:Y:S05]  /*21c0*/  @P1 BRA `(.L_x_26) ;  /* 0x0000000000041947 */ /* 0x000fea0003800000 */
[----:B------:R-:W-:Y:S01]  /*21d0*/  BPT.TRAP 0x1 ;  /* 0x000000040000795c */ /* 0x000fe20000300000 */
.L_x_26:
[----:B------:R-:W-:Y:S01]  /*21e0*/  UIADD3 UR6, UR6, 0x1, URZ ;  /* 0x0000000106067890 */ /* 0x000fe2000fffe03f */
[C---:B------:R-:W-:Y:S01]  /*21f0*/  ISETP.GT.AND P1, PT, R0.reuse, 0x1, PT ;  /* 0x000000010000780c */ /* 0x040fe20003f24270 */
[----:B------:R-:W-:Y:S01]  /*2200*/  UIADD3 UR7, UR7, 0x1, URZ ;  /* 0x0000000107077890 */ /* 0x000fe2000fffe03f */
[----:B------:R-:W-:Y:S01]  /*2210*/  VIADD R0, R0, 0xffffffff ;  /* 0xffffffff00007836 */ /* 0x000fe20000000000 */
[----:B------:R-:W-:Y:S02]  /*2220*/  UISETP.NE.AND UP0, UPT, UR6, 0x2, UPT ;  /* 0x000000020600788c */ /* 0x000fe4000bf05270 */
[----:B------:R-:W-:Y:S02]  /*2230*/  UISETP.NE.AND UP1, UPT, UR7, 0x2, UPT ;  /* 0x000000020700788c */ /* 0x000fe4000bf25270 */
[----:B------:R-:W-:Y:S02]  /*2240*/  USEL UR8, URZ, 0x1, UP0 ;  /* 0x000000013f087887 */ /* 0x000fe40008000000 */
[----:B------:R-:W-:-:S02]  /*2250*/  USEL UR6, UR6, URZ, UP0 ;  /* 0x0000003f06067287 */ /* 0x000fc40008000000 */
[----:B------:R-:W-:Y:S02]  /*2260*/  USEL UR7, UR7, URZ, UP1 ;  /* 0x0000003f07077287 */ /* 0x000fe40008800000 */
[----:B------:R-:W-:Y:S01]  /*2270*/  LOP3.LUT R5, R5, UR8, RZ, 0x3c, !PT ;  /* 0x0000000805057c12 */ /* 0x000fe2000f8e3cff */
[----:B------:R-:W-:Y:S09]  /*2280*/  @P1 BRA `(.L_x_27) ;  /* 0xfffffff800801947 */ /* 0x000ff2000383ffff */
.L_x_20:
[----:B------:R-:W-:Y:S01]  /*2290*/  ULDC UR6, c[0x0][0x28c] ;  /* 0x0000a30000067ab9 */ /* 0x000fe20000000800 */
[----:B------:R2:W-:Y:S01]  /*22a0*/  SYNCS.ARRIVE.TRANS64.A1T0 RZ, [R156+UR46], RZ ;  /* 0x000000ff9cff79a7 */ /* 0x0005e2000810002e */
[----:B------:R-:W-:-:S06]  /*22b0*/  UISETP.GE.AND UP0, UPT, UR6, 0x1, UPT ;  /* 0x000000010600788c */ /* 0x000fcc000bf06270 */
[----:B------:R-:W-:-:S13]  /*22c0*/  PLOP3.LUT P1, PT, PT, PT, UP0, 0x80, 0x0 ;  /* 0x000000000000781c */ /* 0x000fda0003f2f008 */
[----:B--2---:R-:W-:Y:S05]  /*22d0*/  @!P1 BRA `(.L_x_28) ;  /* 0x0000000000309947 */ /* 0x004fea0003800000 */
[----:B------:R-:W-:Y:S05]  /*22e0*/  @!P0 BRA `(.L_x_29) ;  /* 0x0000000000048947 */ /* 0x000fea0003800000 */
[----:B------:R-:W-:Y:S01]  /*22f0*/  BPT.TRAP 0x1 ;  /* 0x000000040000795c */ /* 0x000fe20000300000 */
.L_x_29:
[----:B------:R-:W-:Y:S02]  /*2300*/  UIADD3 UR4, UR47, UR44, URZ ;  /* 0x0000002c2f047290 */ /* 0x000fe4000fffe03f */
[----:B------:R-:W-:Y:S02]  /*2310*/  UISETP.GT.U32.AND UP0, UPT, UR42, 0x1, UPT ;  /* 0x000000012a00788c */ /* 0x000fe4000bf04070 */
[----:B------:R-:W-:-:S04]  /*2320*/  USHF.L.U32 UR4, UR4, 0x3, URZ ;  /* 0x0000000304047899 */ /* 0x000fc8000800063f */
[----:B------:R-:W-:Y:S01]  /*2330*/  ULOP3.LUT UR4, UR4, 0x8, URZ, 0xc0, !UPT ;  /* 0x0000000804047892 */ /* 0x000fe2000f8ec03f */
[----:B------:R-:W-:-:S03]  /*2340*/  PLOP3.LUT P0, PT, PT, PT, UP0, 0x80, 0x0 ;  /* 0x000000000000781c */ /* 0x000fc60003f0f008 */
[----:B------:R-:W-:-:S04]  /*2350*/  UIADD3 UR4, UR43, 0x10, UR4 ;  /* 0x000000102b047890 */ /* 0x000fc8000fffe004 */
[----:B------:R-:W-:-:S09]  /*2360*/  UPRMT UR4, URZ, 0x654, UR4 ;  /* 0x000006543f047896 */ /* 0x000fd20008000004 */
[----:B------:R-:W-:Y:S01]  /*2370*/  SYNCS.ARRIVE.TRANS64.RED.A1T0 RZ, [UR4], RZ ;  /* 0x000000ffffff79a7 */ /* 0x000fe20008100404 */
[----:B------:R-:W-:Y:S05]  /*2380*/  @P0 BRA `(.L_x_28) ;  /* 0x0000000000040947 */ /* 0x000fea0003800000 */
[----:B------:R-:W-:Y:S01]  /*2390*/  BPT.TRAP 0x1 ;  /* 0x000000040000795c */ /* 0x000fe20000300000 */
.L_x_28:
[----:B01----:R-:W-:Y:S01]  /*23a0*/  SHF.L.U32 R0, R168, 0x1f, RZ ;  /* 0x0000001fa8007819 */ /* 0x003fe200000006ff */
[----:B------:R-:W-:Y:S01]  /*23b0*/  ULEA UR7, UR37, UR44, 0x1 ;  /* 0x0000002c25077291 */ /* 0x000fe2000f8e083f */
[----:B------:R-:W0:Y:S01]  /*23c0*/  LDC R7, c[0x0][0x288] ;  /* 0x0000a200ff077b82 */ /* 0x000e220000000800 */
[----:B------:R-:W-:Y:S01]  /*23d0*/  UIADD3 UR4, UR6, 0x7e, URZ ;  /* 0x0000007e06047890 */ /* 0x000fe2000fffe03f */
[----:B------:R-:W-:Y:S01]  /*23e0*/  IMAD.SHL.U32 R12, R154, 0x2, RZ ;  /* 0x000000029a0c7824 */ /* 0x000fe200078e00ff */
[----:B------:R-:W-:Y:S02]  /*23f0*/  USHF.R.U32.HI UR5, URZ, 0x1, UR7 ;  /* 0x000000013f057899 */ /* 0x000fe40008011607 */
[----:B------:R-:W-:Y:S02]  /*2400*/  UISETP.GT.U32.AND UP0, UPT, UR7, 0x1, UPT ;  /* 0x000000010700788c */ /* 0x000fe4000bf04070 */
[----:B------:R-:W-:Y:S01]  /*2410*/  ULOP3.LUT UR5, UR5, 0x1, URZ, 0xc0, !UPT ;  /* 0x0000000105057892 */ /* 0x000fe2000f8ec03f */
[----:B------:R-:W1:Y:S01]  /*2420*/  SYNCS.PHASECHK.TRANS64.TRYWAIT P0, [R155+UR45+0x10], R0 ;  /* 0x000010009b0075a7 */ /* 0x000e62000800016d */
[----:B------:R-:W-:Y:S01]  /*2430*/  UISETP.LT.U32.AND UP0, UPT, UR4, 0x7f, UP0 ;  /* 0x0000007f0400788c */ /* 0x000fe20008701070 */
[----:B------:R-:W-:Y:S01]  /*2440*/  SHF.R.S32.HI R13, RZ, 0x1f, R12 ;  /* 0x0000001fff0d7819 */ /* 0x000fe2000001140c */
[----:B------:R-:W-:-:S02]  /*2450*/  UISETP.NE.U32.AND UP1, UPT, UR5, 0x1, UPT ;  /* 0x000000010500788c */ /* 0x000fc4000bf25070 */
[----:B------:R-:W-:Y:S02]  /*2460*/  USEL UR5, URZ, 0x1, !UP0 ;  /* 0x000000013f057887 */ /* 0x000fe4000c000000 */
[----:B------:R-:W-:-:S04]  /*2470*/  UISETP.GT.U32.AND UP1, UPT, UR4, 0x7e, !UP1 ;  /* 0x0000007e0400788c */ /* 0x000fc8000cf24070 */
[----:B------:R-:W-:-:S04]  /*2480*/  USEL UR4, URZ, 0x1, !UP1 ;  /* 0x000000013f047887 */ /* 0x000fc8000c800000 */
[----:B------:R-:W-:Y:S01]  /*2490*/  ULOP3.LUT UR48, UR4, UR48, UR5, 0x96, !UPT ;  /* 0x0000003004307292 */ /* 0x000fe2000f8e9605 */
[----:B01----:R-:W-:Y:S11]  /*24a0*/  @!P0 BRA `(.L_x_30) ;  /* 0x0000007c00388947 */ /* 0x003ff60003800000 */
.L_x_310:
[----:B------:R-:W-:Y:S01]  /*24b0*/  IMAD.SHL.U32 R6, R18, 0x40, RZ ;  /* 0x0000004012067824 */ /* 0x000fe200078e00ff */
[----:B------:R-:W-:Y:S01]  /*24c0*/  ULDC UR6, c[0x0][0x284] ;  /* 0x0000a10000067ab9 */ /* 0x000fe20000000800 */
[----:B------:R-:W-:Y:S01]  /*24d0*/  IMAD.SHL.U32 R14, R2, 0x100, RZ ;  /* 0x00000100020e7824 */ /* 0x000fe200078e00ff */
[----:B------:R-:W-:Y:S01]  /*24e0*/  SHF.R.S32.HI R161, RZ, 0x1f, R19 ;  /* 0x0000001fffa17819 */ /* 0x000fe20000011413 */
[----:B------:R-:W-:Y:S01]  /*24f0*/  ULDC.64 UR4, c[0x0][0x5d0] ;  /* 0x0001740000047ab9 */ /* 0x000fe20000000a00 */
[----:B------:R-:W-:Y:S01]  /*2500*/  ISETP.GE.AND P0, PT, R6, UR6, PT ;  /* 0x0000000606007c0c */ /* 0x000fe2000bf06270 */
[----:B------:R-:W-:Y:S01]  /*2510*/  IMAD.WIDE.U32 R2, R19, UR4, R12 ;  /* 0x0000000413027c25 */ /* 0x000fe2000f8e000c */
[----:B------:R-:W-:Y:S01]  /*2520*/  SHF.R.S32.HI R15, RZ, 0x1f, R14 ;  /* 0x0000001fff0f7819 */ /* 0x000fe2000001140e */
[----:B------:R-:W-:Y:S01]  /*2530*/  ULOP3.LUT UR44, UR44, 0x1, URZ, 0xc0, !UPT ;  /* 0x000000012c2c7892 */ /* 0x000fe2000f8ec03f */
[C---:B------:R-:W-:Y:S01]  /*2540*/  ISETP.GE.OR P0, PT, R14.reuse, R7, P0 ;  /* 0x000000070e00720c */ /* 0x040fe20000706670 */
[----:B0-----:R-:W-:Y:S01]  /*2550*/  IMAD R0, R161, UR4, RZ ;  /* 0x00000004a1007c24 */ /* 0x001fe2000f8e02ff */
[----:B------:R-:W-:-:S03]  /*2560*/  IADD3 R4, P1, R14, R2, RZ ;  /* 0x000000020e047210 */ /* 0x000fc60007f3e0ff */
[----:B------:R-:W-:-:S05]  /*2570*/  IMAD R5, R19, UR5, R0 ;  /* 0x0000000513057c24 */ /* 0x000fca000f8e0200 */
[----:B------:R-:W-:-:S03]  /*2580*/  IADD3.X R5, R15, R3, R5, P1, !PT ;  /* 0x000000030f057210 */ /* 0x000fc60000ffe405 */
[----:B------:R-:W-:Y:S05]  /*2590*/  @P0 BRA `(.L_x_31) ;  /* 0x00000064000c0947 */ /* 0x000fea0003800000 */
[----:B------:R-:W0:Y:S01]  /*25a0*/  LDC.64 R10, c[0x0][0x5c8] ;  /* 0x00017200ff0a7b82 */ /* 0x000e220000000a00 */
[----:B-----5:R-:W-:Y:S01]  /*25b0*/  FSETP.NEU.AND P0, PT, R22, RZ, PT ;  /* 0x000000ff1600720b */ /* 0x020fe20003f0d000 */
[----:B------:R-:W-:Y:S01]  /*25c0*/  IMAD R3, R154, -0x2, R7 ;  /* 0xfffffffe9a037824 */ /* 0x000fe200078e0207 */
[----:B------:R-:W-:Y:S01]  /*25d0*/  BSSY B0, `(.L_x_31) ;  /* 0x000063f000007945 */ /* 0x000fe20003800000 */
[----:B------:R-:W-:-:S04]  /*25e0*/  IMAD.WIDE R170, R18, 0x40, R152 ;  /* 0x0000004012aa7825 */ /* 0x000fc800078e0298 */
[----:B------:R-:W-:Y:S02]  /*25f0*/  IMAD.IADD R0, R3, 0x1, -R14 ;  /* 0x0000000103007824 */ /* 0x000fe400078e0a0e */
[----:B------:R-:W-:-:S03]  /*2600*/  IMAD.IADD R2, R159, 0x1, -R6 ;  /* 0x000000019f027824 */ /* 0x000fc600078e0a06 */
[----:B------:R-:W-:-:S04]  /*2610*/  ISETP.GT.AND P1, PT, R0, RZ, PT ;  /* 0x000000ff0000720c */ /* 0x000fc80003f24270 */
[----:B------:R-:W-:Y:S01]  /*2620*/  ISETP.GT.AND P3, PT, R2, RZ, P1 ;  /* 0x000000ff0200720c */ /* 0x000fe20000f64270 */
[-C--:B0-----:R-:W-:Y:S02]  /*2630*/  IMAD R3, R171, R10.reuse, RZ ;  /* 0x0000000aab037224 */ /* 0x081fe400078e02ff */
[----:B------:R-:W-:-:S04]  /*2640*/  IMAD.WIDE.U32 R172, R170, R10, R4 ;  /* 0x0000000aaaac7225 */ /* 0x000fc800078e0004 */
[----:B------:R-:W-:-:S04]  /*2650*/  IMAD R3, R170, R11, R3 ;  /* 0x0000000baa037224 */ /* 0x000fc800078e0203 */
[----:B------:R-:W-:Y:S01]  /*2660*/  IMAD.IADD R177, R173, 0x1, R3 ;  /* 0x00000001adb17824 */ /* 0x000fe200078e0203 */
[----:B------:R-:W-:Y:S06]  /*2670*/  @!P0 BRA `(.L_x_32) ;  /* 0x0000004400988947 */ /* 0x000fec0003800000 */
[----:B------:R-:W0:Y:S01]  /*2680*/  LDC.64 R20, c[0x0][0x5b8] ;  /* 0x00016e00ff147b82 */ /* 0x000e220000000a00 */
[----:B------:R-:W-:-:S07]  /*2690*/  ULDC.64 UR4, c[0x0][0x5c0] ;  /* 0x0001700000047ab9 */ /* 0x000fce0000000a00 */
[----:B------:R-:W1:Y:S08]  /*26a0*/  LDC.64 R174, c[0x0][0x5b0] ;  /* 0x00016c00ffae7b82 */ /* 0x000e700000000a00 */
[----:B------:R-:W2:Y:S01]  /*26b0*/  LDC.64 R8, c[0x0][0x5a8] ;  /* 0x00016a00ff087b82 */ /* 0x000ea20000000a00 */
[-C--:B0-----:R-:W-:Y:S02]  /*26c0*/  IMAD R6, R161, R20.reuse, RZ ;  /* 0x00000014a1067224 */ /* 0x081fe400078e02ff */
[----:B------:R-:W-:-:S04]  /*26d0*/  IMAD.WIDE.U32 R4, R19, R20, R12 ;  /* 0x0000001413047225 */ /* 0x000fc800078e000c */
[----:B------:R-:W-:Y:S01]  /*26e0*/  IMAD R169, R19, R21, R6 ;  /* 0x0000001513a97224 */ /* 0x000fe200078e0206 */
[----:B------:R-:W-:Y:S01]  /*26f0*/  IADD3 R160, P0, R14, R4, RZ ;  /* 0x000000040ea07210 */ /* 0x000fe20007f1e0ff */
[----:B-1----:R-:W-:-:S03]  /*2700*/  IMAD R3, R171, R174, RZ ;  /* 0x000000aeab037224 */ /* 0x002fc600078e02ff */
[----:B------:R-:W-:Y:S01]  /*2710*/  IADD3.X R161, R15, R5, R169, P0, !PT ;  /* 0x000000050fa17210 */ /* 0x000fe200007fe4a9 */
[C---:B------:R-:W-:Y:S02]  /*2720*/  IMAD R171, R170.reuse, R175, R3 ;  /* 0x000000afaaab7224 */ /* 0x040fe400078e0203 */
[----:B------:R-:W-:-:S04]  /*2730*/  IMAD.WIDE.U32 R4, R170, R174, R160 ;  /* 0x000000aeaa047225 */ /* 0x000fc800078e00a0 */
[----:B------:R-:W-:Y:S01]  /*2740*/  IMAD.IADD R3, R5, 0x1, R171 ;  /* 0x0000000105037824 */ /* 0x000fe200078e02ab */
[----:B--2---:R-:W-:-:S04]  /*2750*/  LEA R162, P0, R4, R8, 0x2 ;  /* 0x0000000804a27211 */ /* 0x004fc800078010ff */
[----:B------:R-:W-:-:S05]  /*2760*/  LEA.HI.X R163, R4, R9, R3, 0x2, P0 ;  /* 0x0000000904a37211 */ /* 0x000fca00000f1403 */
[----:B------:R0:W2:Y:S01]  /*2770*/  @P3 LDG.E.LTC128B R3, desc[UR50][R162.64] ;  /* 0x00000032a2033981 */ /* 0x0000a2000c1e1920 */
[----:B------:R-:W-:Y:S01]  /*2780*/  IMAD.WIDE.U32 R4, R170, R174, R14 ;  /* 0x000000aeaa047225 */ /* 0x000fe200078e000e */
[----:B------:R-:W-:Y:S01]  /*2790*/  SHF.L.U64.HI R167, R174, 0x3, R175 ;  /* 0x00000003aea77819 */ /* 0x000fe200000102af */
[----:B------:R-:W-:Y:S01]  /*27a0*/  BSSY B1, `(.L_x_33) ;  /* 0x0000017000017945 */ /* 0x000fe20003800000 */
[----:B------:R-:W-:Y:S01]  /*27b0*/  ISETP.GT.AND P1, PT, R2, 0x8, P1 ;  /* 0x000000080200780c */ /* 0x000fe20000f24270 */
[----:B------:R-:W-:Y:S01]  /*27c0*/  IMAD.SHL.U32 R166, R174, 0x8, RZ ;  /* 0x00000008aea67824 */ /* 0x000fe200078e00ff */
[----:B------:R-:W-:-:S03]  /*27d0*/  IADD3 R164, P0, R12, R4, RZ ;  /* 0x000000040ca47210 */ /* 0x000fc60007f1e0ff */
[----:B------:R-:W-:Y:S01]  /*27e0*/  IMAD.WIDE.U32 R166, R170, R174, R166 ;  /* 0x000000aeaaa67225 */ /* 0x000fe200078e00a6 */
[----:B------:R-:W-:Y:S02]  /*27f0*/  IADD3.X R165, R13, R171, R5, P0, !PT ;  /* 0x000000ab0da57210 */ /* 0x000fe400007fe405 */
[C---:B------:R-:W-:Y:S01]  /*2800*/  LEA R4, P0, R172.reuse, UR4, 0x2 ;  /* 0x00000004ac047c11 */ /* 0x040fe2000f8010ff */
[----:B------:R-:W-:Y:S02]  /*2810*/  IMAD.IADD R171, R171, 0x1, R167 ;  /* 0x00000001abab7824 */ /* 0x000fe400078e02a7 */
[----:B------:R-:W-:Y:S01]  /*2820*/  IMAD.WIDE.U32 R164, R19, R20, R164 ;  /* 0x0000001413a47225 */ /* 0x000fe200078e00a4 */
[----:B------:R-:W-:Y:S02]  /*2830*/  LEA.HI.X R5, R172, UR5, R177, 0x2, P0 ;  /* 0x00000005ac057c11 */ /* 0x000fe400080f14b1 */
[----:B------:R-:W-:Y:S01]  /*2840*/  ISETP.GT.AND P0, PT, R0, 0x1, PT ;  /* 0x000000010000780c */ /* 0x000fe20003f04270 */
[----:B------:R-:W-:Y:S01]  /*2850*/  IMAD.IADD R7, R169, 0x1, R165 ;  /* 0x00000001a9077824 */ /* 0x000fe200078e02a5 */
[----:B------:R-:W-:-:S02]  /*2860*/  LEA R6, P2, R164, R8, 0x2 ;  /* 0x00000008a4067211 */ /* 0x000fc400078410ff */
[----:B------:R-:W-:Y:S02]  /*2870*/  ISETP.GT.AND P5, PT, R2, RZ, P0 ;  /* 0x000000ff0200720c */ /* 0x000fe400007a4270 */
[----:B------:R-:W-:Y:S02]  /*2880*/  LEA.HI.X R7, R164, R9, R7, 0x2, P2 ;  /* 0x00000009a4077211 */ /* 0x000fe400010f1407 */
[----:B0-----:R-:W-:-:S04]  /*2890*/  IADD3 R162, P2, R160, R166, RZ ;  /* 0x000000a6a0a27210 */ /* 0x001fc80007f5e0ff */
[----:B------:R-:W-:Y:S01]  /*28a0*/  LEA R160, P4, R162, R8, 0x2 ;  /* 0x00000008a2a07211 */ /* 0x000fe200078810ff */
[----:B--2---:R-:W-:-:S04]  /*28b0*/  FMUL R21, R3, R22 ;  /* 0x0000001603157220 */ /* 0x004fc80000400000 */
[----:B------:R-:W-:Y:S01]  /*28c0*/  FFMA R163, R24, R23, R21 ;  /* 0x0000001718a37223 */ /* 0x000fe20000000015 */
[----:B------:R-:W-:-:S04]  /*28d0*/  IMAD.X R21, R171, 0x1, R161, P2 ;  /* 0x00000001ab157824 */ /* 0x000fc800010e06a1 */
[----:B------:R0:W-:Y:S01]  /*28e0*/  @P3 STG.E desc[UR50][R4.64], R163 ;  /* 0x000000a304003986 */ /* 0x0001e2000c101932 */
[----:B------:R-:W-:Y:S05]  /*28f0*/  @!P5 BRA `(.L_x_34) ;  /* 0x000000000004d947 */ /* 0x000fea0003800000 */
[----:B------:R1:W5:Y:S02]  /*2900*/  LDG.E.LTC128B R3, desc[UR50][R6.64+0x4] ;  /* 0x0000043206037981 */ /* 0x000364000c1e1920 */
.L_x_34:
[----:B------:R-:W-:Y:S05]  /*2910*/  BSYNC B1 ;  /* 0x0000000000017941 */ /* 0x000fea0003800000 */
.L_x_33:
[----:B-----5:R-:W-:Y:S01]  /*2920*/  FMUL R18, R3, R22 ;  /* 0x0000001603127220 */ /* 0x020fe20000400000 */
[----:B------:R-:W-:-:S03]  /*2930*/  LEA.HI.X R161, R162, R9, R21, 0x2, P4 ;  /* 0x00000009a2a17211 */ /* 0x000fc600020f1415 */
[----:B0-----:R-:W-:Y:S01]  /*2940*/  FFMA R163, R25, R23, R18 ;  /* 0x0000001719a37223 */ /* 0x001fe20000000012 */
[----:B------:R-:W-:-:S04]  /*2950*/  IMAD.MOV.U32 R25, RZ, RZ, R3 ;  /* 0x000000ffff197224 */ /* 0x000fc800078e0003 */
[----:B------:R0:W-:Y:S04]  /*2960*/  @P5 STG.E desc[UR50][R4.64+0x4], R163 ;  /* 0x000004a304005986 */ /* 0x0001e8000c101932 */
[----:B------:R-:W2:Y:S01]  /*2970*/  @P1 LDG.E.LTC128B R25, desc[UR50][R160.64] ;  /* 0x00000032a0191981 */ /* 0x000ea2000c1e1920 */
[----:B------:R-:W-:Y:S01]  /*2980*/  IADD3 R12, P2, P3, R12, R166, R14 ;  /* 0x000000a60c0c7210 */ /* 0x000fe20007b5e00e */
[----:B------:R-:W-:Y:S01]  /*2990*/  BSSY B1, `(.L_x_35) ;  /* 0x0000010000017945 */ /* 0x000fe20003800000 */
[C---:B------:R-:W-:Y:S02]  /*29a0*/  SHF.L.U64.HI R11, R10.reuse, 0x5, R11 ;  /* 0x000000050a0b7819 */ /* 0x040fe4000001020b */
[----:B------:R-:W-:Y:S02]  /*29b0*/  IADD3.X R13, R13, R171, R15, P2, P3 ;  /* 0x000000ab0d0d7210 */ /* 0x000fe400017e640f */
[----:B------:R-:W-:-:S02]  /*29c0*/  LEA R10, P3, R10, R4, 0x5 ;  /* 0x000000040a0a7211 */ /* 0x000fc400078628ff */
[----:B------:R-:W-:Y:S01]  /*29d0*/  ISETP.GT.AND P0, PT, R2, 0x8, P0 ;  /* 0x000000080200780c */ /* 0x000fe20000704270 */
[----:B------:R-:W-:Y:S01]  /*29e0*/  IMAD.WIDE.U32 R20, R19, R20, R12 ;  /* 0x0000001413147225 */ /* 0x000fe200078e000c */
[----:B------:R-:W-:-:S03]  /*29f0*/  ISETP.GT.AND P2, PT, R0, 0x8, PT ;  /* 0x000000080000780c */ /* 0x000fc60003f44270 */
[----:B------:R-:W-:Y:S01]  /*2a00*/  IMAD.X R11, R11, 0x1, R5, P3 ;  /* 0x000000010b0b7824 */ /* 0x000fe200018e0605 */
[----:B------:R-:W-:Y:S01]  /*2a10*/  LEA R8, P4, R20, R8, 0x2 ;  /* 0x0000000814087211 */ /* 0x000fe200078810ff */
[----:B------:R-:W-:-:S05]  /*2a20*/  IMAD.IADD R12, R169, 0x1, R21 ;  /* 0x00000001a90c7824 */ /* 0x000fca00078e0215 */
[----:B------:R-:W-:Y:S01]  /*2a30*/  LEA.HI.X R9, R20, R9, R12, 0x2, P4 ;  /* 0x0000000914097211 */ /* 0x000fe200020f140c */
[----:B--2---:R-:W-:-:S04]  /*2a40*/  FMUL R3, R25, R22 ;  /* 0x0000001619037220 */ /* 0x004fc80000400000 */
[----:B------:R-:W-:-:S05]  /*2a50*/  FFMA R3, R26, R23, R3 ;  /* 0x000000171a037223 */ /* 0x000fca0000000003 */
[----:B------:R0:W-:Y:S01]  /*2a60*/  @P1 STG.E desc[UR50][R10.64], R3 ;  /* 0x000000030a001986 */ /* 0x0001e2000c101932 */
[----:B------:R-:W-:Y:S05]  /*2a70*/  @!P0 BRA `(.L_x_36) ;  /* 0x0000000000048947 */ /* 0x000fea0003800000 */
[----:B------:R2:W5:Y:S02]  /*2a80*/  LDG.E.LTC128B R25, desc[UR50][R8.64+0x4] ;  /* 0x0000043208197981 */ /* 0x000564000c1e1920 */
.L_x_36:
[----:B------:R-:W-:Y:S05]  /*2a90*/  BSYNC B1 ;  /* 0x0000000000017941 */ /* 0x000fea0003800000 */
.L_x_35:
[----:B-----5:R-:W-:Y:S01]  /*2aa0*/  FMUL R12, R25, R22 ;  /* 0x00000016190c7220 */ /* 0x020fe20000400000 */
[----:B------:R-:W-:Y:S01]  /*2ab0*/  ISETP.GT.AND P3, PT, R2, RZ, P2 ;  /* 0x000000ff0200720c */ /* 0x000fe20001764270 */
[----:B------:R-:W-:Y:S01]  /*2ac0*/  BSSY B1, `(.L_x_37) ;  /* 0x0000006000017945 */ /* 0x000fe20003800000 */
[----:B------:R-:W-:Y:S01]  /*2ad0*/  ISETP.GT.AND P1, PT, R0, 0x9, PT ;  /* 0x000000090000780c */ /* 0x000fe20003f24270 */
[----:B------:R-:W-:-:S05]  /*2ae0*/  FFMA R27, R27, R23, R12 ;  /* 0x000000171b1b7223 */ /* 0x000fca000000000c */
[----:B------:R3:W-:Y:S05]  /*2af0*/  @P0 STG.E desc[UR50][R10.64+0x4], R27 ;  /* 0x0000041b0a000986 */ /* 0x0007ea000c101932 */
[----:B------:R-:W-:Y:S05]  /*2b00*/  @!P3 BRA `(.L_x_38) ;  /* 0x000000000004b947 */ /* 0x000fea0003800000 */
[----:B------:R4:W5:Y:S02]  /*2b10*/  LDG.E.LTC128B R25, desc[UR50][R6.64+0x20] ;  /* 0x0000203206197981 */ /* 0x000964000c1e1920 */
.L_x_38:
[----:B------:R-:W-:Y:S05]  /*2b20*/  BSYNC B1 ;  /* 0x0000000000017941 */ /* 0x000fea0003800000 */
.L_x_37:
[----:B0----5:R-:W-:Y:S01]  /*2b30*/  FMUL R3, R25, R22 ;  /* 0x0000001619037220 */ /* 0x021fe20000400000 */
[----:B------:R-:W-:Y:S01]  /*2b40*/  ISETP.GT.AND P0, PT, R2, RZ, P1 ;  /* 0x000000ff0200720c */ /* 0x000fe20000f04270 */
[----:B------:R-:W-:Y:S02]  /*2b50*/  BSSY B1, `(.L_x_39) ;  /* 0x0000005000017945 */ /* 0x000fe40003800000 */
[----:B------:R-:W-:-:S05]  /*2b60*/  FFMA R3, R28, R23, R3 ;  /* 0x000000171c037223 */ /* 0x000fca0000000003 */
[----:B------:R0:W-:Y:S05]  /*2b70*/  @P3 STG.E desc[UR50][R4.64+0x20], R3 ;  /* 0x0000200304003986 */ /* 0x0001ea000c101932 */
[----:B------:R-:W-:Y:S05]  /*2b80*/  @!P0 BRA `(.L_x_40) ;  /* 0x0000000000048947 */ /* 0x000fea0003800000 */
[----:B------:R0:W5:Y:S02]  /*2b90*/  LDG.E.LTC128B R25, desc[UR50][R6.64+0x24] ;  /* 0x0000243206197981 */ /* 0x000164000c1e1920 */
.L_x_40:
[----:B------:R-:W-:Y:S05]  /*2ba0*/  BSYNC B1 ;  /* 0x0000000000017941 */ /* 0x000fea0003800000 */
.L_x_39:
[----:B-----5:R-:W-:Y:S01]  /*2bb0*/  FMUL R12, R25, R22 ;  /* 0x00000016190c7220 */ /* 0x020fe20000400000 */
[----:B------:R-:W-:Y:S01]  /*2bc0*/  ISETP.GT.AND P2, PT, R2, 0x8, P2 ;  /* 0x000000080200780c */ /* 0x000fe20001744270 */
[----:B------:R-:W-:Y:S02]  /*2bd0*/  BSSY B1, `(.L_x_41) ;  /* 0x0000005000017945 */ /* 0x000fe40003800000 */
[----:B------:R-:W-:-:S05]  /*2be0*/  FFMA R29, R29, R23, R12 ;  /* 0x000000171d1d7223 */ /* 0x000fca000000000c */
[----:B------:R0:W-:Y:S05]  /*2bf0*/  @P0 STG.E desc[UR50][R4.64+0x24], R29 ;  /* 0x0000241d04000986 */ /* 0x0001ea000c101932 */
[----:B------:R-:W-:Y:S05]  /*2c00*/  @!P2 BRA `(.L_x_42) ;  /* 0x000000000004a947 */ /* 0x000fea0003800000 */
[----:B------:R0:W5:Y:S02]  /*2c10*/  LDG.E.LTC128B R25, desc[UR50][R8.64+0x20] ;  /* 0x0000203208197981 */ /* 0x000164000c1e1920 */
.L_x_42:
[----:B------:R-:W-:Y:S05]  /*2c20*/  BSYNC B1 ;  /* 0x0000000000017941 */ /* 0x000fea0003800000 */
.L_x_41:
[----:B0----5:R-:W-:Y:S01]  /*2c30*/  FMUL R3, R25, R22 ;  /* 0x0000001619037220 */ /* 0x021fe20000400000 */
[----:B------:R-:W-:Y:S01]  /*2c40*/  ISETP.GT.AND P1, PT, R2, 0x8, P1 ;  /* 0x000000080200780c */ /* 0x000fe20000f24270 */
[----:B------:R-:W-:Y:S01]  /*2c50*/  BSSY B1, `(.L_x_43) ;  /* 0x0000006000017945 */ /* 0x000fe20003800000 */
[----:B------:R-:W-:Y:S01]  /*2c60*/  ISETP.GT.AND P0, PT, R0, 0x10, PT ;  /* 0x000000100000780c */ /* 0x000fe20003f04270 */
[----:B------:R-:W-:-:S05]  /*2c70*/  FFMA R3, R30, R23, R3 ;  /* 0x000000171e037223 */ /* 0x000fca0000000003 */
[----:B------:R0:W-:Y:S05]  /*2c80*/  @P2 STG.E desc[UR50][R10.64+0x20], R3 ;  /* 0x000020030a002986 */ /* 0x0001ea000c101932 */
[----:B------:R-:W-:Y:S05]  /*2c90*/  @!P1 BRA `(.L_x_44) ;  /* 0x0000000000049947 */ /* 0x000fea0003800000 */
[----:B------:R0:W5:Y:S02]  /*2ca0*/  LDG.E.LTC128B R25, desc[UR50][R8.64+0x24] ;  /* 0x0000243208197981 */ /* 0x000164000c1e1920 */
.L_x_44:
[----:B------:R-:W-:Y:S05]  /*2cb0*/  BSYNC B1 ;  /* 0x0000000000017941 */ /* 0x000fea0003800000 */
.L_x_43:
        /* <DEDUP_REMOVED lines=8> */
.L_x_46:
[----:B------:R-:W-:Y:S05]  /*2d40*/  BSYNC B1 ;  /* 0x0000000000017941 */ /* 0x000fea0003800000 */
.L_x_45:
[----:B0----5:R-:W-:Y:S01]  /*2d50*/  FMUL R3, R25, R22 ;  /* 0x0000001619037220 */ /* 0x021fe20000400000 */
[----:B------:R-:W-:Y:S01]  /*2d60*/  ISETP.GT.AND P1, PT, R2, RZ, P2 ;  /* 0x000000ff0200720c */ /* 0x000fe20001724270 */
[----:B------:R-:W-:Y:S02]  /*2d70*/  BSSY B1, `(.L_x_47) ;  /* 0x0000005000017945 */ /* 0x000fe40003800000 */
[----:B------:R-:W-:-:S05]  /*2d80*/  FFMA R3, R32, R23, R3 ;  /* 0x0000001720037223 */ /* 0x000fca0000000003 */
[----:B------:R0:W-:Y:S05]  /*2d90*/  @P3 STG.E desc[UR50][R4.64+0x40], R3 ;  /* 0x0000400304003986 */ /* 0x0001ea000c101932 */
[----:B------:R-:W-:Y:S05]  /*2da0*/  @!P1 BRA `(.L_x_48) ;  /* 0x0000000000049947 */ /* 0x000fea0003800000 */
[----:B------:R0:W5:Y:S02]  /*2db0*/  LDG.E.LTC128B R25, desc[UR50][R6.64+0x44] ;  /* 0x0000443206197981 */ /* 0x000164000c1e1920 */
.L_x_48:
[----:B------:R-:W-:Y:S05]  /*2dc0*/  BSYNC B1 ;  /* 0x0000000000017941 */ /* 0x000fea0003800000 */
.L_x_47:
[----:B-----5:R-:W-:Y:S01]  /*2dd0*/  FMUL R12, R25, R22 ;  /* 0x00000016190c7220 */ /* 0x020fe20000400000 */
[----:B------:R-:W-:Y:S01]  /*2de0*/  ISETP.GT.AND P0, PT, R2, 0x8, P0 ;  /* 0x000000080200780c */ /* 0x000fe20000704270 */
[----:B------:R-:W-:Y:S02]  /*2df0*/  BSSY B1, `(.L_x_49) ;  /* 0x0000005000017945 */ /* 0x000fe40003800000 */
[----:B------:R-:W-:-:S05]  /*2e00*/  FFMA R33, R33, R23, R12 ;  /* 0x0000001721217223 */ /* 0x000fca000000000c */
[----:B------:R0:W-:Y:S05]  /*2e10*/  @P1 STG.E desc[UR50][R4.64+0x44], R33 ;  /* 0x0000442104001986 */ /* 0x0001ea000c101932 */
[----:B------:R-:W-:Y:S05]  /*2e20*/  @!P0 BRA `(.L_x_50) ;  /* 0x0000000000048947 */ /* 0x000fea0003800000 */
[----:B------:R0:W5:Y:S02]  /*2e30*/  LDG.E.LTC128B R25, desc[UR50][R8.64+0x40] ;  /* 0x0000403208197981 */ /* 0x000164000c1e1920 */
.L_x_50:
[----:B------:R-:W-:Y:S05]  /*2e40*/  BSYNC B1 ;  /* 0x0000000000017941 */ /* 0x000fea0003800000 */
.L_x_49:
        /* <DEDUP_REMOVED lines=8> */
.L_x_52:
[----:B------:R-:W-:Y:S05]  /*2ed0*/  BSYNC B1 ;  /* 0x0000000000017941 */ /* 0x000fea0003800000 */
.L_x_51:
        /* <DEDUP_REMOVED lines=8> */
.L_x_54:
[----:B------:R-:W-:Y:S05]  /*2f60*/  BSYNC B1 ;  /* 0x0000000000017941 */ /* 0x000fea0003800000 */
.L_x_53:
[----:B0----5:R-:W-:Y:S01]  /*2f70*/  FMUL R3, R25, R22 ;  /* 0x0000001619037220 */ /* 0x021fe20000400000 */
[----:B------:R-:W-:Y:S01]  /*2f80*/  ISETP.GT.AND P2, PT, R2, RZ, P0 ;  /* 0x000000ff0200720c */ /* 0x000fe20000744270 */
[----:B------:R-:W-:Y:S02]  /*2f90*/  BSSY B1, `(.L_x_55) ;  /* 0x0000005000017945 */ /* 0x000fe40003800000 */
[----:B------:R-:W-:-:S05]  /*2fa0*/  FFMA R3, R36, R23, R3 ;  /* 0x0000001724037223 */ /* 0x000fca0000000003 */
[----:B------:R0:W-:Y:S05]  /*2fb0*/  @P3 STG.E desc[UR50][R4.64+0x60], R3 ;  /* 0x0000600304003986 */ /* 0x0001ea000c101932 */
[----:B------:R-:W-:Y:S05]  /*2fc0*/  @!P2 BRA `(.L_x_56) ;  /* 0x000000000004a947 */ /* 0x000fea0003800000 */
[----:B------:R0:W5:Y:S02]  /*2fd0*/  LDG.E.LTC128B R25, desc[UR50][R6.64+0x64] ;  /* 0x0000643206197981 */ /* 0x000164000c1e1920 */
.L_x_56:
[----:B------:R-:W-:Y:S05]  /*2fe0*/  BSYNC B1 ;  /* 0x0000000000017941 */ /* 0x000fea0003800000 */
.L_x_55:
[----:B-----5:R-:W-:Y:S01]  /*2ff0*/  FMUL R12, R25, R22 ;  /* 0x00000016190c7220 */ /* 0x020fe20000400000 */
[----:B------:R-:W-:Y:S01]  /*3000*/  ISETP.GT.AND P1, PT, R2, 0x8, P1 ;  /* 0x000000080200780c */ /* 0x000fe20000f24270 */
[----:B------:R-:W-:Y:S02]  /*3010*/  BSSY B1, `(.L_x_57) ;  /* 0x0000005000017945 */ /* 0x000fe40003800000 */
[----:B------:R-:W-:-:S05]  /*3020*/  FFMA R37, R37, R23, R12 ;  /* 0x0000001725257223 */ /* 0x000fca000000000c */
[----:B------:R0:W-:Y:S05]  /*3030*/  @P2 STG.E desc[UR50][R4.64+0x64], R37 ;  /* 0x0000642504002986 */ /* 0x0001ea000c101932 */
[----:B------:R-:W-:Y:S05]  /*3040*/  @!P1 BRA `(.L_x_58) ;  /* 0x0000000000049947 */ /* 0x000fea0003800000 */
[----:B------:R0:W5:Y:S02]  /*3050*/  LDG.E.LTC128B R25, desc[UR50][R8.64+0x60] ;  /* 0x0000603208197981 */ /* 0x000164000c1e1920 */
.L_x_58:
[----:B------:R-:W-:Y:S05]  /*3060*/  BSYNC B1 ;  /* 0x0000000000017941 */ /* 0x000fea0003800000 */
.L_x_57:
        /* <DEDUP_REMOVED lines=8> */
.L_x_60:
[----:B------:R-:W-:Y:S05]  /*30f0*/  BSYNC B1 ;  /* 0x0000000000017941 */ /* 0x000fea0003800000 */
.L_x_59:
        /* <DEDUP_REMOVED lines=8> */
.L_x_62:
[----:B------:R-:W-:Y:S05]  /*3180*/  BSYNC B1 ;  /* 0x0000000000017941 */ /* 0x000fea0003800000 */
.L_x_61:
[----:B0----5:R-:W-:Y:S01]  /*3190*/  FMUL R3, R25, R22 ;  /* 0x0000001619037220 */ /* 0x021fe20000400000 */
[----:B------:R-:W-:Y:S01]  /*31a0*/  ISETP.GT.AND P0, PT, R2, RZ, P1 ;  /* 0x000000ff0200720c */ /* 0x000fe20000f04270 */
[----:B------:R-:W-:Y:S02]  /*31b0*/  BSSY B1, `(.L_x_63) ;  /* 0x0000005000017945 */ /* 0x000fe40003800000 */
[----:B------:R-:W-:-:S05]  /*31c0*/  FFMA R3, R40, R23, R3 ;  /* 0x0000001728037223 */ /* 0x000fca0000000003 */
[----:B------:R0:W-:Y:S05]  /*31d0*/  @P3 STG.E desc[UR50][R4.64+0x80], R3 ;  /* 0x0000800304003986 */ /* 0x0001ea000c101932 */
[----:B------:R-:W-:Y:S05]  /*31e0*/  @!P0 BRA `(.L_x_64) ;  /* 0x0000000000048947 */ /* 0x000fea0003800000 */
[----:B------:R0:W5:Y:S02]  /*31f0*/  LDG.E.LTC128B R25, desc[UR50][R6.64+0x84] ;  /* 0x0000843206197981 */ /* 0x000164000c1e1920 */
.L_x_64:
[----:B------:R-:W-:Y:S05]  /*3200*/  BSYNC B1 ;  /* 0x0000000000017941 */ /* 0x000fea0003800000 */
.L_x_63:
[----:B-----5:R-:W-:Y:S01]  /*3210*/  FMUL R12, R25, R22 ;  /* 0x00000016190c7220 */ /* 0x020fe20000400000 */
[----:B------:R-:W-:Y:S01]  /*3220*/  ISETP.GT.AND P2, PT, R2, 0x8, P2 ;  /* 0x000000080200780c */ /* 0x000fe20001744270 */
[----:B------:R-:W-:Y:S02]  /*3230*/  BSSY B1, `(.L_x_65) ;  /* 0x0000005000017945 */ /* 0x000fe40003800000 */
[----:B------:R-:W-:-:S05]  /*3240*/  FFMA R41, R41, R23, R12 ;  /* 0x0000001729297223 */ /* 0x000fca000000000c */
[----:B------:R0:W-:Y:S05]  /*3250*/  @P0 STG.E desc[UR50][R4.64+0x84], R41 ;  /* 0x0000842904000986 */ /* 0x0001ea000c101932 */
[----:B------:R-:W-:Y:S05]  /*3260*/  @!P2 BRA `(.L_x_66) ;  /* 0x000000000004a947 */ /* 0x000fea0003800000 */
[----:B------:R0:W5:Y:S02]  /*3270*/  LDG.E.LTC128B R25, desc[UR50][R8.64+0x80] ;  /* 0x0000803208197981 */ /* 0x000164000c1e1920 */
.L_x_66:
[----:B------:R-:W-:Y:S05]  /*3280*/  BSYNC B1 ;  /* 0x0000000000017941 */ /* 0x000fea0003800000 */
.L_x_65:
        /* <DEDUP_REMOVED lines=8> */
.L_x_68:
[----:B------:R-:W-:Y:S05]  /*3310*/  BSYNC B1 ;  /* 0x0000000000017941 */ /* 0x000fea0003800000 */
.L_x_67:
        /* <DEDUP_REMOVED lines=8> */
.L_x_70:
[----:B------:R-:W-:Y:S05]  /*33a0*/  BSYNC B1 ;  /* 0x0000000000017941 */ /* 0x000fea0003800000 */
.L_x_69:
[----:B0----5:R-:W-:Y:S01]  /*33b0*/  FMUL R3, R25, R22 ;  /* 0x0000001619037220 */ /* 0x021fe20000400000 */
[----:B------:R-:W-:Y:S01]  /*33c0*/  ISETP.GT.AND P1, PT, R2, RZ, P2 ;  /* 0x000000ff0200720c */ /* 0x000fe20001724270 */
[----:B------:R-:W-:Y:S02]  /*33d0*/  BSSY B1, `(.L_x_71) ;  /* 0x0000005000017945 */ /* 0x000fe40003800000 */
[----:B------:R-:W-:-:S05]  /*33e0*/  FFMA R3, R44, R23, R3 ;  /* 0x000000172c037223 */ /* 0x000fca0000000003 */
[----:B------:R0:W-:Y:S05]  /*33f0*/  @P3 STG.E desc[UR50][R4.64+0xa0], R3 ;  /* 0x0000a00304003986 */ /* 0x0001ea000c101932 */
[----:B------:R-:W-:Y:S05]  /*3400*/  @!P1 BRA `(.L_x_72) ;  /* 0x0000000000049947 */ /* 0x000fea0003800000 */
[----:B------:R0:W5:Y:S02]  /*3410*/  LDG.E.LTC128B R25, desc[UR50][R6.64+0xa4] ;  /* 0x0000a43206197981 */ /* 0x000164000c1e1920 */
.L_x_72:
[----:B------:R-:W-:Y:S05]  /*3420*/  BSYNC B1 ;  /* 0x0000000000017941 */ /* 0x000fea0003800000 */
.L_x_71:
[----:B-----5:R-:W-:Y:S01]  /*3430*/  FMUL R12, R25, R22 ;  /* 0x00000016190c7220 */ /* 0x020fe20000400000 */
[----:B------:R-:W-:Y:S01]  /*3440*/  ISETP.GT.AND P0, PT, R2, 0x8, P0 ;  /* 0x000000080200780c */ /* 0x000fe20000704270 */
[----:B------:R-:W-:Y:S02]  /*3450*/  BSSY B1, `(.L_x_73) ;  /* 0x0000005000017945 */ /* 0x000fe40003800000 */
[----:B------:R-:W-:-:S05]  /*3460*/  FFMA R45, R45, R23, R12 ;  /* 0x000000172d2d7223 */ /* 0x000fca000000000c */
[----:B------:R0:W-:Y:S05]  /*3470*/  @P1 STG.E desc[UR50][R4.64+0xa4], R45 ;  /* 0x0000a42d04001986 */ /* 0x0001ea000c101932 */
[----:B------:R-:W-:Y:S05]  /*3480*/  @!P0 BRA `(.L_x_74) ;  /* 0x0000000000048947 */ /* 0x000fea0003800000 */
[----:B------:R0:W5:Y:S02]  /*3490*/  LDG.E.LTC128B R25, desc[UR50][R8.64+0xa0] ;  /* 0x0000a03208197981 */ /* 0x000164000c1e1920 */
.L_x_74:
[----:B------:R-:W-:Y:S05]  /*34a0*/  BSYNC B1 ;  /* 0x0000000000017941 */ /* 0x000fea0003800000 */
.L_x_73:
        /* <DEDUP_REMOVED lines=8> */
.L_x_76:
[----:B------:R-:W-:Y:S05]  /*3530*/  BSYNC B1 ;  /* 0x0000000000017941 */ /* 0x000fea0003800000 */
.L_x_75:
        /* <DEDUP_REMOVED lines=8> */
.L_x_78:
[----:B------:R-:W-:Y:S05]  /*35c0*/  BSYNC B1 ;  /* 0x0000000000017941 */ /* 0x000fea0003800000 */
.L_x_77:
[----:B0----5:R-:W-:Y:S01]  /*35d0*/  FMUL R3, R25, R22 ;  /* 0x0000001619037220 */ /* 0x021fe20000400000 */
[----:B------:R-:W-:Y:S01]  /*35e0*/  ISETP.GT.AND P2, PT, R2, RZ, P0 ;  /* 0x000000ff0200720c */ /* 0x000fe20000744270 */
[----:B------:R-:W-:Y:S02]  /*35f0*/  BSSY B1, `(.L_x_79) ;  /* 0x0000005000017945 */ /* 0x000fe40003800000 */
[----:B------:R-:W-:-:S05]  /*3600*/  FFMA R3, R48, R23, R3 ;  /* 0x0000001730037223 */ /* 0x000fca0000000003 */
[----:B------:R0:W-:Y:S05]  /*3610*/  @P3 STG.E desc[UR50][R4.64+0xc0], R3 ;  /* 0x0000c00304003986 */ /* 0x0001ea000c101932 */
[----:B------:R-:W-:Y:S05]  /*3620*/  @!P2 BRA `(.L_x_80) ;  /* 0x000000000004a947 */ /* 0x000fea0003800000 */
[----:B------:R0:W5:Y:S02]  /*3630*/  LDG.E.LTC128B R25, desc[UR50][R6.64+0xc4] ;  /* 0x0000c43206197981 */ /* 0x000164000c1e1920 */
.L_x_80:
[----:B------:R-:W-:Y:S05]  /*3640*/  BSYNC B1 ;  /* 0x0000000000017941 */ /* 0x000fea0003800000 */
.L_x_79:
[----:B-----5:R-:W-:Y:S01]  /*3650*/  FMUL R12, R25, R22 ;  /* 0x00000016190c7220 */ /* 0x020fe20000400000 */
[----:B------:R-:W-:Y:S01]  /*3660*/  ISETP.GT.AND P1, PT, R2, 0x8, P1 ;  /* 0x000000080200780c */ /* 0x000fe20000f24270 */
[----:B------:R-:W-:Y:S02]  /*3670*/  BSSY B1, `(.L_x_81) ;  /* 0x0000005000017945 */ /* 0x000fe40003800000 */
[----:B------:R-:W-:-:S05]  /*3680*/  FFMA R49, R49, R23, R12 ;  /* 0x0000001731317223 */ /* 0x000fca000000000c */
[----:B------:R0:W-:Y:S05]  /*3690*/  @P2 STG.E desc[UR50][R4.64+0xc4], R49 ;  /* 0x0000c43104002986 */ /* 0x0001ea000c101932 */
[----:B------:R-:W-:Y:S05]  /*36a0*/  @!P1 BRA `(.L_x_82) ;  /* 0x0000000000049947 */ /* 0x000fea0003800000 */
[----:B------:R0:W5:Y:S02]  /*36b0*/  LDG.E.LTC128B R25, desc[UR50][R8.64+0xc0] ;  /* 0x0000c03208197981 */ /* 0x000164000c1e1920 */
.L_x_82:
[----:B------:R-:W-:Y:S05]  /*36c0*/  BSYNC B1 ;  /* 0x0000000000017941 */ /* 0x000fea0003800000 */
.L_x_81:
        /* <DEDUP_REMOVED lines=8> */
.L_x_84:
[----:B------:R-:W-:Y:S05]  /*3750*/  BSYNC B1 ;  /* 0x0000000000017941 */ /* 0x000fea0003800000 */
.L_x_83:
        /* <DEDUP_REMOVED lines=8> */
.L_x_86:
[----:B------:R-:W-:Y:S05]  /*37e0*/  BSYNC B1 ;  /* 0x0000000000017941 */ /* 0x000fea0003800000 */
.L_x_85:
[----:B0----5:R-:W-:Y:S01]  /*37f0*/  FMUL R3, R25, R22 ;  /* 0x0000001619037220 */ /* 0x021fe20000400000 */
[----:B------:R-:W-:Y:S01]  /*3800*/  ISETP.GT.AND P0, PT, R2, RZ, P1 ;  /* 0x000000ff0200720c */ /* 0x000fe20000f04270 */
[----:B------:R-:W-:Y:S02]  /*3810*/  BSSY B1, `(.L_x_87) ;  /* 0x0000005000017945 */ /* 0x000fe40003800000 */
[----:B------:R-:W-:-:S05]  /*3820*/  FFMA R3, R52, R23, R3 ;  /* 0x0000001734037223 */ /* 0x000fca0000000003 */
[----:B------:R0:W-:Y:S05]  /*3830*/  @P3 STG.E desc[UR50][R4.64+0xe0], R3 ;  /* 0x0000e00304003986 */ /* 0x0001ea000c101932 */
[----:B------:R-:W-:Y:S05]  /*3840*/  @!P0 BRA `(.L_x_88) ;  /* 0x0000000000048947 */ /* 0x000fea0003800000 */
[----:B------:R0:W5:Y:S02]  /*3850*/  LDG.E.LTC128B R25, desc[UR50][R6.64+0xe4] ;  /* 0x0000e43206197981 */ /* 0x000164000c1e1920 */
.L_x_88:
[----:B------:R-:W-:Y:S05]  /*3860*/  BSYNC B1 ;  /* 0x0000000000017941 */ /* 0x000fea0003800000 */
.L_x_87:
[----:B-----5:R-:W-:Y:S01]  /*3870*/  FMUL R12, R25, R22 ;  /* 0x00000016190c7220 */ /* 0x020fe20000400000 */
[----:B------:R-:W-:Y:S01]  /*3880*/  ISETP.GT.AND P2, PT, R2, 0x8, P2 ;  /* 0x000000080200780c */ /* 0x000fe20001744270 */
[----:B------:R-:W-:Y:S02]  /*3890*/  BSSY B1, `(.L_x_89) ;  /* 0x0000005000017945 */ /* 0x000fe40003800000 */
[----:B------:R-:W-:-:S05]  /*38a0*/  FFMA R53, R53, R23, R12 ;  /* 0x0000001735357223 */ /* 0x000fca000000000c */
[----:B------:R0:W-:Y:S05]  /*38b0*/  @P0 STG.E desc[UR50][R4.64+0xe4], R53 ;  /* 0x0000e43504000986 */ /* 0x0001ea000c101932 */
[----:B------:R-:W-:Y:S05]  /*38c0*/  @!P2 BRA `(.L_x_90) ;  /* 0x000000000004a947 */ /* 0x000fea0003800000 */
[----:B------:R0:W5:Y:S02]  /*38d0*/  LDG.E.LTC128B R25, desc[UR50][R8.64+0xe0] ;  /* 0x0000e03208197981 */ /* 0x000164000c1e1920 */
.L_x_90:
[----:B------:R-:W-:Y:S05]  /*38e0*/  BSYNC B1 ;  /* 0x0000000000017941 */ /* 0x000fea0003800000 */
.L_x_89:
        /* <DEDUP_REMOVED lines=8> */
.L_x_92:
[----:B------:R-:W-:Y:S05]  /*3970*/  BSYNC B1 ;  /* 0x0000000000017941 */ /* 0x000fea0003800000 */
.L_x_91:
        /* <DEDUP_REMOVED lines=8> */
.L_x_94:
[----:B------:R-:W-:Y:S05]  /*3a00*/  BSYNC B1 ;  /* 0x0000000000017941 */ /* 0x000fea0003800000 */
.L_x_93:
[----:B0----5:R-:W-:Y:S01]  /*3a10*/  FMUL R3, R25, R22 ;  /* 0x0000001619037220 */ /* 0x021fe20000400000 */
[----:B------:R-:W-:Y:S01]  /*3a20*/  ISETP.GT.AND P1, PT, R2, RZ, P2 ;  /* 0x000000ff0200720c */ /* 0x000fe20001724270 */
[----:B------:R-:W-:Y:S02]  /*3a30*/  BSSY B1, `(.L_x_95) ;  /* 0x0000005000017945 */ /* 0x000fe40003800000 */
[----:B------:R-:W-:-:S05]  /*3a40*/  FFMA R3, R56, R23, R3 ;  /* 0x0000001738037223 */ /* 0x000fca0000000003 */
[----:B------:R0:W-:Y:S05]  /*3a50*/  @P3 STG.E desc[UR50][R4.64+0x100], R3 ;  /* 0x0001000304003986 */ /* 0x0001ea000c101932 */
[----:B------:R-:W-:Y:S05]  /*3a60*/  @!P1 BRA `(.L_x_96) ;  /* 0x0000000000049947 */ /* 0x000fea0003800000 */
[----:B------:R0:W5:Y:S02]  /*3a70*/  LDG.E.LTC128B R25, desc[UR50][R6.64+0x104] ;  /* 0x0001043206197981 */ /* 0x000164000c1e1920 */
.L_x_96:
[----:B------:R-:W-:Y:S05]  /*3a80*/  BSYNC B1 ;  /* 0x0000000000017941 */ /* 0x000fea0003800000 */
.L_x_95:
[----:B-----5:R-:W-:Y:S01]  /*3a90*/  FMUL R12, R25, R22 ;  /* 0x00000016190c7220 */ /* 0x020fe20000400000 */
[----:B------:R-:W-:Y:S01]  /*3aa0*/  ISETP.GT.AND P0, PT, R2, 0x8, P0 ;  /* 0x000000080200780c */ /* 0x000fe20000704270 */
[----:B------:R-:W-:Y:S02]  /*3ab0*/  BSSY B1, `(.L_x_97) ;  /* 0x0000005000017945 */ /* 0x000fe40003800000 */
[----:B------:R-:W-:-:S05]  /*3ac0*/  FFMA R57, R57, R23, R12 ;  /* 0x0000001739397223 */ /* 0x000fca000000000c */
[----:B------:R0:W-:Y:S05]  /*3ad0*/  @P1 STG.E desc[UR50][R4.64+0x104], R57 ;  /* 0x0001043904001986 */ /* 0x0001ea000c101932 */
[----:B------:R-:W-:Y:S05]  /*3ae0*/  @!P0 BRA `(.L_x_98) ;  /* 0x0000000000048947 */ /* 0x000fea0003800000 */
[----:B------:R0:W5:Y:S02]  /*3af0*/  LDG.E.LTC128B R25, desc[UR50][R8.64+0x100] ;  /* 0x0001003208197981 */ /* 0x000164000c1e1920 */
.L_x_98:
[----:B------:R-:W-:Y:S05]  /*3b00*/  BSYNC B1 ;  /* 0x0000000000017941 */ /* 0x000fea0003800000 */
.L_x_97:
        /* <DEDUP_REMOVED lines=8> */
.L_x_100:
[----:B------:R-:W-:Y:S05]  /*3b90*/  BSYNC B1 ;  /* 0x0000000000017941 */ /* 0x000fea0003800000 */
.L_x_99:
        /* <DEDUP_REMOVED lines=8> */
.L_x_102:
[----:B------:R-:W-:Y:S05]  /*3c20*/  BSYNC B1 ;  /* 0x0000000000017941 */ /* 0x000fea0003800000 */
.L_x_101:
[----:B0----5:R-:W-:Y:S01]  /*3c30*/  FMUL R3, R25, R22 ;  /* 0x0000001619037220 */ /* 0x021fe20000400000 */
[----:B------:R-:W-:Y:S01]  /*3c40*/  ISETP.GT.AND P2, PT, R2, RZ, P0 ;  /* 0x000000ff0200720c */ /* 0x000fe20000744270 */
[----:B------:R-:W-:Y:S02]  /*3c50*/  BSSY B1, `(.L_x_103) ;  /* 0x0000005000017945 */ /* 0x000fe40003800000 */
[----:B------:R-:W-:-:S05]  /*3c60*/  FFMA R3, R60, R23, R3 ;  /* 0x000000173c037223 */ /* 0x000fca0000000003 */
[----:B------:R0:W-:Y:S05]  /*3c70*/  @P3 STG.E desc[UR50][R4.64+0x120], R3 ;  /* 0x0001200304003986 */ /* 0x0001ea000c101932 */
[----:B------:R-:W-:Y:S05]  /*3c80*/  @!P2 BRA `(.L_x_104) ;  /* 0x000000000004a947 */ /* 0x000fea0003800000 */
[----:B------:R0:W5:Y:S02]  /*3c90*/  LDG.E.LTC128B R25, desc[UR50][R6.64+0x124] ;  /* 0x0001243206197981 */ /* 0x000164000c1e1920 */
.L_x_104:
[----:B------:R-:W-:Y:S05]  /*3ca0*/  BSYNC B1 ;  /* 0x0000000000017941 */ /* 0x000fea0003800000 */
.L_x_103:
[----:B-----5:R-:W-:Y:S01]  /*3cb0*/  FMUL R12, R25, R22 ;  /* 0x00000016190c7220 */ /* 0x020fe20000400000 */
[----:B------:R-:W-:Y:S01]  /*3cc0*/  ISETP.GT.AND P1, PT, R2, 0x8, P1 ;  /* 0x000000080200780c */ /* 0x000fe20000f24270 */
[----:B------:R-:W-:Y:S02]  /*3cd0*/  BSSY B1, `(.L_x_105) ;  /* 0x0000005000017945 */ /* 0x000fe40003800000 */
[----:B------:R-:W-:-:S05]  /*3ce0*/  FFMA R61, R61, R23, R12 ;  /* 0x000000173d3d7223 */ /* 0x000fca000000000c */
[----:B------:R0:W-:Y:S05]  /*3cf0*/  @P2 STG.E desc[UR50][R4.64+0x124], R61 ;  /* 0x0001243d04002986 */ /* 0x0001ea000c101932 */
[----:B------:R-:W-:Y:S05]  /*3d00*/  @!P1 BRA `(.L_x_106) ;  /* 0x0000000000049947 */ /* 0x000fea0003800000 */
[----:B------:R0:W5:Y:S02]  /*3d10*/  LDG.E.LTC128B R25, desc[UR50][R8.64+0x120] ;  /* 0x0001203208197981 */ /* 0x000164000c1e1920 */
.L_x_106:
[----:B------:R-:W-:Y:S05]  /*3d20*/  BSYNC B1 ;  /* 0x0000000000017941 */ /* 0x000fea0003800000 */
.L_x_105:
        /* <DEDUP_REMOVED lines=8> */
.L_x_108:
[----:B------:R-:W-:Y:S05]  /*3db0*/  BSYNC B1 ;  /* 0x0000000000017941 */ /* 0x000fea0003800000 */
.L_x_107:
        /* <DEDUP_REMOVED lines=8> */
.L_x_110:
[----:B------:R-:W-:Y:S05]  /*3e40*/  BSYNC B1 ;  /* 0x0000000000017941 */ /* 0x000fea0003800000 */
.L_x_109:
[----:B0----5:R-:W-:Y:S01]  /*3e50*/  FMUL R3, R25, R22 ;  /* 0x0000001619037220 */ /* 0x021fe20000400000 */
[----:B------:R-:W-:Y:S01]  /*3e60*/  ISETP.GT.AND P0, PT, R2, RZ, P1 ;  /* 0x000000ff0200720c */ /* 0x000fe20000f04270 */
[----:B------:R-:W-:Y:S02]  /*3e70*/  BSSY B1, `(.L_x_111) ;  /* 0x0000005000017945 */ /* 0x000fe40003800000 */
[----:B------:R-:W-:-:S05]  /*3e80*/  FFMA R3, R64, R23, R3 ;  /* 0x0000001740037223 */ /* 0x000fca0000000003 */
[----:B------:R0:W-:Y:S05]  /*3e90*/  @P3 STG.E desc[UR50][R4.64+0x140], R3 ;  /* 0x0001400304003986 */ /* 0x0001ea000c101932 */
[----:B------:R-:W-:Y:S05]  /*3ea0*/  @!P0 BRA `(.L_x_112) ;  /* 0x0000000000048947 */ /* 0x000fea0003800000 */
[----:B------:R0:W5:Y:S02]  /*3eb0*/  LDG.E.LTC128B R25, desc[UR50][R6.64+0x144] ;  /* 0x0001443206197981 */ /* 0x000164000c1e1920 */
.L_x_112:
[----:B------:R-:W-:Y:S05]  /*3ec0*/  BSYNC B1 ;  /* 0x0000000000017941 */ /* 0x000fea0003800000 */
.L_x_111:
[----:B-----5:R-:W-:Y:S01]  /*3ed0*/  FMUL R12, R25, R22 ;  /* 0x00000016190c7220 */ /* 0x020fe20000400000 */
[----:B------:R-:W-:Y:S01]  /*3ee0*/  ISETP.GT.AND P2, PT, R2, 0x8, P2 ;  /* 0x000000080200780c */ /* 0x000fe20001744270 */
[----:B------:R-:W-:Y:S02]  /*3ef0*/  BSSY B1, `(.L_x_113) ;  /* 0x0000005000017945 */ /* 0x000fe40003800000 */
[----:B------:R-:W-:-:S05]  /*3f00*/  FFMA R65, R65, R23, R12 ;  /* 0x0000001741417223 */ /* 0x000fca000000000c */
[----:B------:R0:W-:Y:S05]  /*3f10*/  @P0 STG.E desc[UR50][R4.64+0x144], R65 ;  /* 0x0001444104000986 */ /* 0x0001ea000c101932 */
[----:B------:R-:W-:Y:S05]  /*3f20*/  @!P2 BRA `(.L_x_114) ;  /* 0x000000000004a947 */ /* 0x000fea0003800000 */
[----:B------:R0:W5:Y:S02]  /*3f30*/  LDG.E.LTC128B R25, desc[UR50][R8.64+0x140] ;  /* 0x0001403208197981 */ /* 0x000164000c1e1920 */
.L_x_114:
[----:B------:R-:W-:Y:S05]  /*3f40*/  BSYNC B1 ;  /* 0x0000000000017941 */ /* 0x000fea0003800000 */
.L_x_113:
        /* <DEDUP_REMOVED lines=8> */
.L_x_116:
[----:B------:R-:W-:Y:S05]  /*3fd0*/  BSYNC B1 ;  /* 0x0000000000017941 */ /* 0x000fea0003800000 */
.L_x_115:
        /* <DEDUP_REMOVED lines=8> */
.L_x_118:
[----:B------:R-:W-:Y:S05]  /*4060*/  BSYNC B1 ;  /* 0x0000000000017941 */ /* 0x000fea0003800000 */
.L_x_117:
[----:B0----5:R-:W-:Y:S01]  /*4070*/  FMUL R3, R25, R22 ;  /* 0x0000001619037220 */ /* 0x021fe20000400000 */
[----:B------:R-:W-:Y:S01]  /*4080*/  ISETP.GT.AND P1, PT, R2, RZ, P2 ;  /* 0x000000ff0200720c */ /* 0x000fe20001724270 */
[----:B------:R-:W-:Y:S02]  /*4090*/  BSSY B1, `(.L_x_119) ;  /* 0x0000005000017945 */ /* 0x000fe40003800000 */
[----:B------:R-:W-:-:S05]  /*40a0*/  FFMA R3, R68, R23, R3 ;  /* 0x0000001744037223 */ /* 0x000fca0000000003 */
[----:B------:R0:W-:Y:S05]  /*40b0*/  @P3 STG.E desc[UR50][R4.64+0x160], R3 ;  /* 0x0001600304003986 */ /* 0x0001ea000c101932 */
[----:B------:R-:W-:Y:S05]  /*40c0*/  @!P1 BRA `(.L_x_120) ;  /* 0x0000000000049947 */ /* 0x000fea0003800000 */
[----:B------:R0:W5:Y:S02]  /*40d0*/  LDG.E.LTC128B R25, desc[UR50][R6.64+0x164] ;  /* 0x0001643206197981 */ /* 0x000164000c1e1920 */
.L_x_120:
[----:B------:R-:W-:Y:S05]  /*40e0*/  BSYNC B1 ;  /* 0x0000000000017941 */ /* 0x000fea0003800000 */
.L_x_119:
[----:B-----5:R-:W-:Y:S01]  /*40f0*/  FMUL R12, R25, R22 ;  /* 0x00000016190c7220 */ /* 0x020fe20000400000 */
[----:B------:R-:W-:Y:S01]  /*4100*/  ISETP.GT.AND P0, PT, R2, 0x8, P0 ;  /* 0x000000080200780c */ /* 0x000fe20000704270 */
[----:B------:R-:W-:Y:S02]  /*4110*/  BSSY B1, `(.L_x_121) ;  /* 0x0000005000017945 */ /* 0x000fe40003800000 */
[----:B------:R-:W-:-:S05]  /*4120*/  FFMA R69, R69, R23, R12 ;  /* 0x0000001745457223 */ /* 0x000fca000000000c */
[----:B------:R0:W-:Y:S05]  /*4130*/  @P1 STG.E desc[UR50][R4.64+0x164], R69 ;  /* 0x0001644504001986 */ /* 0x0001ea000c101932 */
[----:B------:R-:W-:Y:S05]  /*4140*/  @!P0 BRA `(.L_x_122) ;  /* 0x0000000000048947 */ /* 0x000fea0003800000 */
[----:B------:R0:W5:Y:S02]  /*4150*/  LDG.E.LTC128B R25, desc[UR50][R8.64+0x160] ;  /* 0x0001603208197981 */ /* 0x000164000c1e1920 */
.L_x_122:
[----:B------:R-:W-:Y:S05]  /*4160*/  BSYNC B1 ;  /* 0x0000000000017941 */ /* 0x000fea0003800000 */
.L_x_121:
        /* <DEDUP_REMOVED lines=8> */
.L_x_124:
[----:B------:R-:W-:Y:S05]  /*41f0*/  BSYNC B1 ;  /* 0x0000000000017941 */ /* 0x000fea0003800000 */
.L_x_123:
        /* <DEDUP_REMOVED lines=8> */
.L_x_126:
[----:B------:R-:W-:Y:S05]  /*4280*/  BSYNC B1 ;  /* 0x0000000000017941 */ /* 0x000fea0003800000 */
.L_x_125:
[----:B0----5:R-:W-:Y:S01]  /*4290*/  FMUL R3, R25, R22 ;  /* 0x0000001619037220 */ /* 0x021fe20000400000 */
[----:B------:R-:W-:Y:S01]  /*42a0*/  ISETP.GT.AND P2, PT, R2, RZ, P0 ;  /* 0x000000ff0200720c */ /* 0x000fe20000744270 */
[----:B------:R-:W-:Y:S02]  /*42b0*/  BSSY B1, `(.L_x_127) ;  /* 0x0000005000017945 */ /* 0x000fe40003800000 */
[----:B------:R-:W-:-:S05]  /*42c0*/  FFMA R3, R72, R23, R3 ;  /* 0x0000001748037223 */ /* 0x000fca0000000003 */
[----:B------:R0:W-:Y:S05]  /*42d0*/  @P3 STG.E desc[UR50][R4.64+0x180], R3 ;  /* 0x0001800304003986 */ /* 0x0001ea000c101932 */
[----:B------:R-:W-:Y:S05]  /*42e0*/  @!P2 BRA `(.L_x_128) ;  /* 0x000000000004a947 */ /* 0x000fea0003800000 */
[----:B------:R0:W5:Y:S02]  /*42f0*/  LDG.E.LTC128B R25, desc[UR50][R6.64+0x184] ;  /* 0x0001843206197981 */ /* 0x000164000c1e1920 */
.L_x_128:
[----:B------:R-:W-:Y:S05]  /*4300*/  BSYNC B1 ;  /* 0x0000000000017941 */ /* 0x000fea0003800000 */
.L_x_127:
[----:B-----5:R-:W-:Y:S01]  /*4310*/  FMUL R12, R25, R22 ;  /* 0x00000016190c7220 */ /* 0x020fe20000400000 */
[----:B------:R-:W-:Y:S01]  /*4320*/  ISETP.GT.AND P1, PT, R2, 0x8, P1 ;  /* 0x000000080200780c */ /* 0x000fe20000f24270 */
[----:B------:R-:W-:Y:S02]  /*4330*/  BSSY B1, `(.L_x_129) ;  /* 0x0000005000017945 */ /* 0x000fe40003800000 */
[----:B------:R-:W-:-:S05]  /*4340*/  FFMA R73, R73, R23, R12 ;  /* 0x0000001749497223 */ /* 0x000fca000000000c */
[----:B------:R0:W-:Y:S05]  /*4350*/  @P2 STG.E desc[UR50][R4.64+0x184], R73 ;  /* 0x0001844904002986 */ /* 0x0001ea000c101932 */
[----:B------:R-:W-:Y:S05]  /*4360*/  @!P1 BRA `(.L_x_130) ;  /* 0x0000000000049947 */ /* 0x000fea0003800000 */
[----:B------:R0:W5:Y:S02]  /*4370*/  LDG.E.LTC128B R25, desc[UR50][R8.64+0x180] ;  /* 0x0001803208197981 */ /* 0x000164000c1e1920 */
.L_x_130:
[----:B------:R-:W-:Y:S05]  /*4380*/  BSYNC B1 ;  /* 0x0000000000017941 */ /* 0x000fea0003800000 */
.L_x_129:
        /* <DEDUP_REMOVED lines=8> */
.L_x_132:
[----:B------:R-:W-:Y:S05]  /*4410*/  BSYNC B1 ;  /* 0x0000000000017941 */ /* 0x000fea0003800000 */
.L_x_131:
        /* <DEDUP_REMOVED lines=8> */
.L_x_134:
[----:B------:R-:W-:Y:S05]  /*44a0*/  BSYNC B1 ;  /* 0x0000000000017941 */ /* 0x000fea0003800000 */
.L_x_133:
[----:B0----5:R-:W-:Y:S01]  /*44b0*/  FMUL R3, R25, R22 ;  /* 0x0000001619037220 */ /* 0x021fe20000400000 */
[----:B------:R-:W-:Y:S01]  /*44c0*/  ISETP.GT.AND P0, PT, R2, RZ, P1 ;  /* 0x000000ff0200720c */ /* 0x000fe20000f04270 */
[----:B------:R-:W-:Y:S02]  /*44d0*/  BSSY B1, `(.L_x_135) ;  /* 0x0000005000017945 */ /* 0x000fe40003800000 */
[----:B------:R-:W-:-:S05]  /*44e0*/  FFMA R3, R76, R23, R3 ;  /* 0x000000174c037223 */ /* 0x000fca0000000003 */
[----:B------:R0:W-:Y:S05]  /*44f0*/  @P3 STG.E desc[UR50][R4.64+0x1a0], R3 ;  /* 0x0001a00304003986 */ /* 0x0001ea000c101932 */
[----:B------:R-:W-:Y:S05]  /*4500*/  @!P0 BRA `(.L_x_136) ;  /* 0x0000000000048947 */ /* 0x000fea0003800000 */
[----:B------:R0:W5:Y:S02]  /*4510*/  LDG.E.LTC128B R25, desc[UR50][R6.64+0x1a4] ;  /* 0x0001a43206197981 */ /* 0x000164000c1e1920 */
.L_x_136:
[----:B------:R-:W-:Y:S05]  /*4520*/  BSYNC B1 ;  /* 0x0000000000017941 */ /* 0x000fea0003800000 */
.L_x_135:
[----:B-----5:R-:W-:Y:S01]  /*4530*/  FMUL R12, R25, R22 ;  /* 0x00000016190c7220 */ /* 0x020fe20000400000 */
[----:B------:R-:W-:Y:S01]  /*4540*/  ISETP.GT.AND P2, PT, R2, 0x8, P2 ;  /* 0x000000080200780c */ /* 0x000fe20001744270 */
[----:B------:R-:W-:Y:S02]  /*4550*/  BSSY B1, `(.L_x_137) ;  /* 0x0000005000017945 */ /* 0x000fe40003800000 */
[----:B------:R-:W-:-:S05]  /*4560*/  FFMA R77, R77, R23, R12 ;  /* 0x000000174d4d7223 */ /* 0x000fca000000000c */
[----:B------:R0:W-:Y:S05]  /*4570*/  @P0 STG.E desc[UR50][R4.64+0x1a4], R77 ;  /* 0x0001a44d04000986 */ /* 0x0001ea000c101932 */
[----:B------:R-:W-:Y:S05]  /*4580*/  @!P2 BRA `(.L_x_138) ;  /* 0x000000000004a947 */ /* 0x000fea0003800000 */
[----:B------:R0:W5:Y:S02]  /*4590*/  LDG.E.LTC128B R25, desc[UR50][R8.64+0x1a0] ;  /* 0x0001a03208197981 */ /* 0x000164000c1e1920 */
.L_x_138:
[----:B------:R-:W-:Y:S05]  /*45a0*/  BSYNC B1 ;  /* 0x0000000000017941 */ /* 0x000fea0003800000 */
.L_x_137:
        /* <DEDUP_REMOVED lines=8> */
.L_x_140:
[----:B------:R-:W-:Y:S05]  /*4630*/  BSYNC B1 ;  /* 0x0000000000017941 */ /* 0x000fea0003800000 */
.L_x_139:
        /* <DEDUP_REMOVED lines=8> */
.L_x_142:
[----:B------:R-:W-:Y:S05]  /*46c0*/  BSYNC B1 ;  /* 0x0000000000017941 */ /* 0x000fea0003800000 */
.L_x_141:
[----:B0----5:R-:W-:Y:S01]  /*46d0*/  FMUL R3, R25, R22 ;  /* 0x0000001619037220 */ /* 0x021fe20000400000 */
[----:B------:R-:W-:Y:S01]  /*46e0*/  ISETP.GT.AND P1, PT, R2, RZ, P2 ;  /* 0x000000ff0200720c */ /* 0x000fe20001724270 */
[----:B------:R-:W-:Y:S02]  /*46f0*/  BSSY B1, `(.L_x_143) ;  /* 0x0000005000017945 */ /* 0x000fe40003800000 */
[----:B------:R-:W-:-:S05]  /*4700*/  FFMA R3, R80, R23, R3 ;  /* 0x0000001750037223 */ /* 0x000fca0000000003 */
[----:B------:R0:W-:Y:S05]  /*4710*/  @P3 STG.E desc[UR50][R4.64+0x1c0], R3 ;  /* 0x0001c00304003986 */ /* 0x0001ea000c101932 */
[----:B------:R-:W-:Y:S05]  /*4720*/  @!P1 BRA `(.L_x_144) ;  /* 0x0000000000049947 */ /* 0x000fea0003800000 */
[----:B------:R0:W5:Y:S02]  /*4730*/  LDG.E.LTC128B R25, desc[UR50][R6.64+0x1c4] ;  /* 0x0001c43206197981 */ /* 0x000164000c1e1920 */
.L_x_144:
[----:B------:R-:W-:Y:S05]  /*4740*/  BSYNC B1 ;  /* 0x0000000000017941 */ /* 0x000fea0003800000 */
.L_x_143:
[----:B-----5:R-:W-:Y:S01]  /*4750*/  FMUL R12, R25, R22 ;  /* 0x00000016190c7220 */ /* 0x020fe20000400000 */
[----:B------:R-:W-:Y:S01]  /*4760*/  ISETP.GT.AND P0, PT, R2, 0x8, P0 ;  /* 0x000000080200780c */ /* 0x000fe20000704270 */
[----:B------:R-:W-:Y:S02]  /*4770*/  BSSY B1, `(.L_x_145) ;  /* 0x0000005000017945 */ /* 0x000fe40003800000 */
[----:B------:R-:W-:-:S05]  /*4780*/  FFMA R81, R81, R23, R12 ;  /* 0x0000001751517223 */ /* 0x000fca000000000c */
[----:B------:R0:W-:Y:S05]  /*4790*/  @P1 STG.E desc[UR50][R4.64+0x1c4], R81 ;  /* 0x0001c45104001986 */ /* 0x0001ea000c101932 */
[----:B------:R-:W-:Y:S05]  /*47a0*/  @!P0 BRA `(.L_x_146) ;  /* 0x0000000000048947 */ /* 0x000fea0003800000 */
[----:B------:R0:W5:Y:S02]  /*47b0*/  LDG.E.LTC128B R25, desc[UR50][R8.64+0x1c0] ;  /* 0x0001c03208197981 */ /* 0x000164000c1e1920 */
.L_x_146:
[----:B------:R-:W-:Y:S05]  /*47c0*/  BSYNC B1 ;  /* 0x0000000000017941 */ /* 0x000fea0003800000 */
.L_x_145:
        /* <DEDUP_REMOVED lines=8> */
.L_x_148:
[----:B------:R-:W-:Y:S05]  /*4850*/  BSYNC B1 ;  /* 0x0000000000017941 */ /* 0x000fea0003800000 */
.L_x_147:
        /* <DEDUP_REMOVED lines=8> */
.L_x_150:
[----:B------:R-:W-:Y:S05]  /*48e0*/  BSYNC B1 ;  /* 0x0000000000017941 */ /* 0x000fea0003800000 */
.L_x_149:
[----:B0----5:R-:W-:Y:S01]  /*48f0*/  FMUL R3, R25, R22 ;  /* 0x0000001619037220 */ /* 0x021fe20000400000 */
[----:B------:R-:W-:Y:S01]  /*4900*/  ISETP.GT.AND P2, PT, R2, RZ, P0 ;  /* 0x000000ff0200720c */ /* 0x000fe20000744270 */
[----:B------:R-:W-:Y:S02]  /*4910*/  BSSY B1, `(.L_x_151) ;  /* 0x0000005000017945 */ /* 0x000fe40003800000 */
[----:B------:R-:W-:-:S05]  /*4920*/  FFMA R3, R84, R23, R3 ;  /* 0x0000001754037223 */ /* 0x000fca0000000003 */
[----:B------:R0:W-:Y:S05]  /*4930*/  @P3 STG.E desc[UR50][R4.64+0x1e0], R3 ;  /* 0x0001e00304003986 */ /* 0x0001ea000c101932 */
[----:B------:R-:W-:Y:S05]  /*4940*/  @!P2 BRA `(.L_x_152) ;  /* 0x000000000004a947 */ /* 0x000fea0003800000 */
[----:B------:R0:W5:Y:S02]  /*4950*/  LDG.E.LTC128B R25, desc[UR50][R6.64+0x1e4] ;  /* 0x0001e43206197981 */ /* 0x000164000c1e1920 */
.L_x_152:
[----:B------:R-:W-:Y:S05]  /*4960*/  BSYNC B1 ;  /* 0x0000000000017941 */ /* 0x000fea0003800000 */
.L_x_151:
[----:B-----5:R-:W-:Y:S01]  /*4970*/  FMUL R12, R25, R22 ;  /* 0x00000016190c7220 */ /* 0x020fe20000400000 */
[----:B------:R-:W-:Y:S01]  /*4980*/  ISETP.GT.AND P1, PT, R2, 0x8, P1 ;  /* 0x000000080200780c */ /* 0x000fe20000f24270 */
[----:B------:R-:W-:Y:S02]  /*4990*/  BSSY B1, `(.L_x_153) ;  /* 0x0000005000017945 */ /* 0x000fe40003800000 */
[----:B------:R-:W-:-:S05]  /*49a0*/  FFMA R85, R85, R23, R12 ;  /* 0x0000001755557223 */ /* 0x000fca000000000c */
[----:B------:R0:W-:Y:S05]  /*49b0*/  @P2 STG.E desc[UR50][R4.64+0x1e4], R85 ;  /* 0x0001e45504002986 */ /* 0x0001ea000c101932 */
[----:B------:R-:W-:Y:S05]  /*49c0*/  @!P1 BRA `(.L_x_154) ;  /* 0x0000000000049947 */ /* 0x000fea0003800000 */
[----:B------:R0:W5:Y:S02]  /*49d0*/  LDG.E.LTC128B R25, desc[UR50][R8.64+0x1e0] ;  /* 0x0001e03208197981 */ /* 0x000164000c1e1920 */
.L_x_154:
[----:B------:R-:W-:Y:S05]  /*49e0*/  BSYNC B1 ;  /* 0x0000000000017941 */ /* 0x000fea0003800000 */
.L_x_153:
        /* <DEDUP_REMOVED lines=8> */
.L_x_156:
[----:B------:R-:W-:Y:S05]  /*4a70*/  BSYNC B1 ;  /* 0x0000000000017941 */ /* 0x000fea0003800000 */
.L_x_155:
        /* <DEDUP_REMOVED lines=8> */
.L_x_158:
[----:B------:R-:W-:Y:S05]  /*4b00*/  BSYNC B1 ;  /* 0x0000000000017941 */ /* 0x000fea0003800000 */
.L_x_157:
[----:B0----5:R-:W-:Y:S01]  /*4b10*/  FMUL R3, R25, R22 ;  /* 0x0000001619037220 */ /* 0x021fe20000400000 */
[----:B------:R-:W-:Y:S01]  /*4b20*/  ISETP.GT.AND P0, PT, R2, RZ, P1 ;  /* 0x000000ff0200720c */ /* 0x000fe20000f04270 */
[----:B------:R-:W-:Y:S02]  /*4b30*/  BSSY B1, `(.L_x_159) ;  /* 0x0000005000017945 */ /* 0x000fe40003800000 */
[----:B------:R-:W-:-:S05]  /*4b40*/  FFMA R3, R88, R23, R3 ;  /* 0x0000001758037223 */ /* 0x000fca0000000003 */
[----:B------:R0:W-:Y:S05]  /*4b50*/  @P3 STG.E desc[UR50][R4.64+0x200], R3 ;  /* 0x0002000304003986 */ /* 0x0001ea000c101932 */
[----:B------:R-:W-:Y:S05]  /*4b60*/  @!P0 BRA `(.L_x_160) ;  /* 0x0000000000048947 */ /* 0x000fea0003800000 */
[----:B------:R0:W5:Y:S02]  /*4b70*/  LDG.E.LTC128B R25, desc[UR50][R6.64+0x204] ;  /* 0x0002043206197981 */ /* 0x000164000c1e1920 */
.L_x_160:
[----:B------:R-:W-:Y:S05]  /*4b80*/  BSYNC B1 ;  /* 0x0000000000017941 */ /* 0x000fea0003800000 */
.L_x_159:
[----:B-----5:R-:W-:Y:S01]  /*4b90*/  FMUL R12, R25, R22 ;  /* 0x00000016190c7220 */ /* 0x020fe20000400000 */
[----:B------:R-:W-:Y:S01]  /*4ba0*/  ISETP.GT.AND P2, PT, R2, 0x8, P2 ;  /* 0x000000080200780c */ /* 0x000fe20001744270 */
[----:B------:R-:W-:Y:S02]  /*4bb0*/  BSSY B1, `(.L_x_161) ;  /* 0x0000005000017945 */ /* 0x000fe40003800000 */
[----:B------:R-:W-:-:S05]  /*4bc0*/  FFMA R89, R89, R23, R12 ;  /* 0x0000001759597223 */ /* 0x000fca000000000c */
[----:B------:R0:W-:Y:S05]  /*4bd0*/  @P0 STG.E desc[UR50][R4.64+0x204], R89 ;  /* 0x0002045904000986 */ /* 0x0001ea000c101932 */
[----:B------:R-:W-:Y:S05]  /*4be0*/  @!P2 BRA `(.L_x_162) ;  /* 0x000000000004a947 */ /* 0x000fea0003800000 */
[----:B------:R0:W5:Y:S02]  /*4bf0*/  LDG.E.LTC128B R25, desc[UR50][R8.64+0x200] ;  /* 0x0002003208197981 */ /* 0x000164000c1e1920 */
.L_x_162:
[----:B------:R-:W-:Y:S05]  /*4c00*/  BSYNC B1 ;  /* 0x0000000000017941 */ /* 0x000fea0003800000 */
.L_x_161:
        /* <DEDUP_REMOVED lines=8> */
.L_x_164:
[----:B------:R-:W-:Y:S05]  /*4c90*/  BSYNC B1 ;  /* 0x0000000000017941 */ /* 0x000fea0003800000 */
.L_x_163:
        /* <DEDUP_REMOVED lines=8> */
.L_x_166:
[----:B------:R-:W-:Y:S05]  /*4d20*/  BSYNC B1 ;  /* 0x0000000000017941 */ /* 0x000fea0003800000 */
.L_x_165:
[----:B0----5:R-:W-:Y:S01]  /*4d30*/  FMUL R3, R25, R22 ;  /* 0x0000001619037220 */ /* 0x021fe20000400000 */
[----:B------:R-:W-:Y:S01]  /*4d40*/  ISETP.GT.AND P1, PT, R2, RZ, P2 ;  /* 0x000000ff0200720c */ /* 0x000fe20001724270 */
[----:B------:R-:W-:Y:S02]  /*4d50*/  BSSY B1, `(.L_x_167) ;  /* 0x0000005000017945 */ /* 0x000fe40003800000 */
[----:B------:R-:W-:-:S05]  /*4d60*/  FFMA R3, R92, R23, R3 ;  /* 0x000000175c037223 */ /* 0x000fca0000000003 */
[----:B------:R0:W-:Y:S05]  /*4d70*/  @P3 STG.E desc[UR50][R4.64+0x220], R3 ;  /* 0x0002200304003986 */ /* 0x0001ea000c101932 */
[----:B------:R-:W-:Y:S05]  /*4d80*/  @!P1 BRA `(.L_x_168) ;  /* 0x0000000000049947 */ /* 0x000fea0003800000 */
[----:B------:R0:W5:Y:S02]  /*4d90*/  LDG.E.LTC128B R25, desc[UR50][R6.64+0x224] ;  /* 0x0002243206197981 */ /* 0x000164000c1e1920 */
.L_x_168:
[----:B------:R-:W-:Y:S05]  /*4da0*/  BSYNC B1 ;  /* 0x0000000000017941 */ /* 0x000fea0003800000 */
.L_x_167:
[----:B-----5:R-:W-:Y:S01]  /*4db0*/  FMUL R12, R25, R22 ;  /* 0x00000016190c7220 */ /* 0x020fe20000400000 */
[----:B------:R-:W-:Y:S01]  /*4dc0*/  ISETP.GT.AND P0, PT, R2, 0x8, P0 ;  /* 0x000000080200780c */ /* 0x000fe20000704270 */
[----:B------:R-:W-:Y:S02]  /*4dd0*/  BSSY B1, `(.L_x_169) ;  /* 0x0000005000017945 */ /* 0x000fe40003800000 */
[----:B------:R-:W-:-:S05]  /*4de0*/  FFMA R93, R93, R23, R12 ;  /* 0x000000175d5d7223 */ /* 0x000fca000000000c */
[----:B------:R0:W-:Y:S05]  /*4df0*/  @P1 STG.E desc[UR50][R4.64+0x224], R93 ;  /* 0x0002245d04001986 */ /* 0x0001ea000c101932 */
[----:B------:R-:W-:Y:S05]  /*4e00*/  @!P0 BRA `(.L_x_170) ;  /* 0x0000000000048947 */ /* 0x000fea0003800000 */
[----:B------:R0:W5:Y:S02]  /*4e10*/  LDG.E.LTC128B R25, desc[UR50][R8.64+0x220] ;  /* 0x0002203208197981 */ /* 0x000164000c1e1920 */
.L_x_170:
[----:B------:R-:W-:Y:S05]  /*4e20*/  BSYNC B1 ;  /* 0x0000000000017941 */ /* 0x000fea0003800000 */
.L_x_169:
        /* <DEDUP_REMOVED lines=8> */
.L_x_172:
[----:B------:R-:W-:Y:S05]  /*4eb0*/  BSYNC B1 ;  /* 0x0000000000017941 */ /* 0x000fea0003800000 */
.L_x_171:
        /* <DEDUP_REMOVED lines=8> */
.L_x_174:
[----:B------:R-:W-:Y:S05]  /*4f40*/  BSYNC B1 ;  /* 0x0000000000017941 */ /* 0x000fea0003800000 */
.L_x_173:
[----:B0----5:R-:W-:Y:S01]  /*4f50*/  FMUL R3, R25, R22 ;  /* 0x0000001619037220 */ /* 0x021fe20000400000 */
[----:B------:R-:W-:Y:S01]  /*4f60*/  ISETP.GT.AND P2, PT, R2, RZ, P0 ;  /* 0x000000ff0200720c */ /* 0x000fe20000744270 */
[----:B------:R-:W-:Y:S02]  /*4f70*/  BSSY B1, `(.L_x_175) ;  /* 0x0000005000017945 */ /* 0x000fe40003800000 */
[----:B------:R-:W-:-:S05]  /*4f80*/  FFMA R3, R96, R23, R3 ;  /* 0x0000001760037223 */ /* 0x000fca0000000003 */
[----:B------:R0:W-:Y:S05]  /*4f90*/  @P3 STG.E desc[UR50][R4.64+0x240], R3 ;  /* 0x0002400304003986 */ /* 0x0001ea000c101932 */
[----:B------:R-:W-:Y:S05]  /*4fa0*/  @!P2 BRA `(.L_x_176) ;  /* 0x000000000004a947 */ /* 0x000fea0003800000 */
[----:B------:R0:W5:Y:S02]  /*4fb0*/  LDG.E.LTC128B R25, desc[UR50][R6.64+0x244] ;  /* 0x0002443206197981 */ /* 0x000164000c1e1920 */
.L_x_176:
[----:B------:R-:W-:Y:S05]  /*4fc0*/  BSYNC B1 ;  /* 0x0000000000017941 */ /* 0x000fea0003800000 */
.L_x_175:
[----:B-----5:R-:W-:Y:S01]  /*4fd0*/  FMUL R12, R25, R22 ;  /* 0x00000016190c7220 */ /* 0x020fe20000400000 */
[----:B------:R-:W-:Y:S01]  /*4fe0*/  ISETP.GT.AND P1, PT, R2, 0x8, P1 ;  /* 0x000000080200780c */ /* 0x000fe20000f24270 */
[----:B------:R-:W-:Y:S02]  /*4ff0*/  BSSY B1, `(.L_x_177) ;  /* 0x0000005000017945 */ /* 0x000fe40003800000 */
[----:B------:R-:W-:-:S05]  /*5000*/  FFMA R97, R97, R23, R12 ;  /* 0x0000001761617223 */ /* 0x000fca000000000c */
[----:B------:R0:W-:Y:S05]  /*5010*/  @P2 STG.E desc[UR50][R4.64+0x244], R97 ;  /* 0x0002446104002986 */ /* 0x0001ea000c101932 */
[----:B------:R-:W-:Y:S05]  /*5020*/  @!P1 BRA `(.L_x_178) ;  /* 0x0000000000049947 */ /* 0x000fea0003800000 */
[----:B------:R0:W5:Y:S02]  /*5030*/  LDG.E.LTC128B R25, desc[UR50][R8.64+0x240] ;  /* 0x0002403208197981 */ /* 0x000164000c1e1920 */
.L_x_178:
[----:B------:R-:W-:Y:S05]  /*5040*/  BSYNC B1 ;  /* 0x0000000000017941 */ /* 0x000fea0003800000 */
.L_x_177:
        /* <DEDUP_REMOVED lines=8> */
.L_x_180:
[----:B------:R-:W-:Y:S05]  /*50d0*/  BSYNC B1 ;  /* 0x0000000000017941 */ /* 0x000fea0003800000 */
.L_x_179:
        /* <DEDUP_REMOVED lines=8> */
.L_x_182:
[----:B------:R-:W-:Y:S05]  /*5160*/  BSYNC B1 ;  /* 0x0000000000017941 */ /* 0x000fea0003800000 */
.L_x_181:
[----:B0----5:R-:W-:Y:S01]  /*5170*/  FMUL R3, R25, R22 ;  /* 0x0000001619037220 */ /* 0x021fe20000400000 */
[----:B------:R-:W-:Y:S01]  /*5180*/  ISETP.GT.AND P0, PT, R2, RZ, P1 ;  /* 0x000000ff0200720c */ /* 0x000fe20000f04270 */
[----:B------:R-:W-:Y:S02]  /*5190*/  BSSY B1, `(.L_x_183) ;  /* 0x0000005000017945 */ /* 0x000fe40003800000 */
[----:B------:R-:W-:-:S05]  /*51a0*/  FFMA R3, R100, R23, R3 ;  /* 0x0000001764037223 */ /* 0x000fca0000000003 */
[----:B------:R0:W-:Y:S05]  /*51b0*/  @P3 STG.E desc[UR50][R4.64+0x260], R3 ;  /* 0x0002600304003986 */ /* 0x0001ea000c101932 */
[----:B------:R-:W-:Y:S05]  /*51c0*/  @!P0 BRA `(.L_x_184) ;  /* 0x0000000000048947 */ /* 0x000fea0003800000 */
[----:B------:R0:W5:Y:S02]  /*51d0*/  LDG.E.LTC128B R25, desc[UR50][R6.64+0x264] ;  /* 0x0002643206197981 */ /* 0x000164000c1e1920 */
.L_x_184:
[----:B------:R-:W-:Y:S05]  /*51e0*/  BSYNC B1 ;  /* 0x0000000000017941 */ /* 0x000fea0003800000 */
.L_x_183:
[----:B-----5:R-:W-:Y:S01]  /*51f0*/  FMUL R12, R25, R22 ;  /* 0x00000016190c7220 */ /* 0x020fe20000400000 */
[----:B------:R-:W-:Y:S01]  /*5200*/  ISETP.GT.AND P2, PT, R2, 0x8, P2 ;  /* 0x000000080200780c */ /* 0x000fe20001744270 */
[----:B------:R-:W-:Y:S02]  /*5210*/  BSSY B1, `(.L_x_185) ;  /* 0x0000005000017945 */ /* 0x000fe40003800000 */
[----:B------:R-:W-:-:S05]  /*5220*/  FFMA R101, R101, R23, R12 ;  /* 0x0000001765657223 */ /* 0x000fca000000000c */
[----:B------:R0:W-:Y:S05]  /*5230*/  @P0 STG.E desc[UR50][R4.64+0x264], R101 ;  /* 0x0002646504000986 */ /* 0x0001ea000c101932 */
[----:B------:R-:W-:Y:S05]  /*5240*/  @!P2 BRA `(.L_x_186) ;  /* 0x000000000004a947 */ /* 0x000fea0003800000 */
[----:B------:R0:W5:Y:S02]  /*5250*/  LDG.E.LTC128B R25, desc[UR50][R8.64+0x260] ;  /* 0x0002603208197981 */ /* 0x000164000c1e1920 */
.L_x_186:
[----:B------:R-:W-:Y:S05]  /*5260*/  BSYNC B1 ;  /* 0x0000000000017941 */ /* 0x000fea0003800000 */
.L_x_185:
        /* <DEDUP_REMOVED lines=8> */
.L_x_188:
[----:B------:R-:W-:Y:S05]  /*52f0*/  BSYNC B1 ;  /* 0x0000000000017941 */ /* 0x000fea0003800000 */
.L_x_187:
        /* <DEDUP_REMOVED lines=8> */
.L_x_190:
[----:B------:R-:W-:Y:S05]  /*5380*/  BSYNC B1 ;  /* 0x0000000000017941 */ /* 0x000fea0003800000 */
.L_x_189:
[----:B0----5:R-:W-:Y:S01]  /*5390*/  FMUL R3, R25, R22 ;  /* 0x0000001619037220 */ /* 0x021fe20000400000 */
[----:B------:R-:W-:Y:S01]  /*53a0*/  ISETP.GT.AND P1, PT, R2, RZ, P2 ;  /* 0x000000ff0200720c */ /* 0x000fe20001724270 */
[----:B------:R-:W-:Y:S02]  /*53b0*/  BSSY B1, `(.L_x_191) ;  /* 0x0000005000017945 */ /* 0x000fe40003800000 */
[----:B------:R-:W-:-:S05]  /*53c0*/  FFMA R3, R104, R23, R3 ;  /* 0x0000001768037223 */ /* 0x000fca0000000003 */
[----:B------:R0:W-:Y:S05]  /*53d0*/  @P3 STG.E desc[UR50][R4.64+0x280], R3 ;  /* 0x0002800304003986 */ /* 0x0001ea000c101932 */
[----:B------:R-:W-:Y:S05]  /*53e0*/  @!P1 BRA `(.L_x_192) ;  /* 0x0000000000049947 */ /* 0x000fea0003800000 */
[----:B------:R0:W5:Y:S02]  /*53f0*/  LDG.E.LTC128B R25, desc[UR50][R6.64+0x284] ;  /* 0x0002843206197981 */ /* 0x000164000c1e1920 */
.L_x_192:
[----:B------:R-:W-:Y:S05]  /*5400*/  BSYNC B1 ;  /* 0x0000000000017941 */ /* 0x000fea0003800000 */
.L_x_191:
[----:B-----5:R-:W-:Y:S01]  /*5410*/  FMUL R12, R25, R22 ;  /* 0x00000016190c7220 */ /* 0x020fe20000400000 */
[----:B------:R-:W-:Y:S01]  /*5420*/  ISETP.GT.AND P0, PT, R2, 0x8, P0 ;  /* 0x000000080200780c */ /* 0x000fe20000704270 */
[----:B------:R-:W-:Y:S02]  /*5430*/  BSSY B1, `(.L_x_193) ;  /* 0x0000005000017945 */ /* 0x000fe40003800000 */
[----:B------:R-:W-:-:S05]  /*5440*/  FFMA R105, R105, R23, R12 ;  /* 0x0000001769697223 */ /* 0x000fca000000000c */
[----:B------:R0:W-:Y:S05]  /*5450*/  @P1 STG.E desc[UR50][R4.64+0x284], R105 ;  /* 0x0002846904001986 */ /* 0x0001ea000c101932 */
[----:B------:R-:W-:Y:S05]  /*5460*/  @!P0 BRA `(.L_x_194) ;  /* 0x0000000000048947 */ /* 0x000fea0003800000 */
[----:B------:R0:W5:Y:S02]  /*5470*/  LDG.E.LTC128B R25, desc[UR50][R8.64+0x280] ;  /* 0x0002803208197981 */ /* 0x000164000c1e1920 */
.L_x_194:
[----:B------:R-:W-:Y:S05]  /*5480*/  BSYNC B1 ;  /* 0x0000000000017941 */ /* 0x000fea0003800000 */
.L_x_193:
        /* <DEDUP_REMOVED lines=8> */
.L_x_196:
[----:B------:R-:W-:Y:S05]  /*5510*/  BSYNC B1 ;  /* 0x0000000000017941 */ /* 0x000fea0003800000 */
.L_x_195:
        /* <DEDUP_REMOVED lines=8> */
.L_x_198:
[----:B------:R-:W-:Y:S05]  /*55a0*/  BSYNC B1 ;  /* 0x0000000000017941 */ /* 0x000fea0003800000 */
.L_x_197:
[----:B0----5:R-:W-:Y:S01]  /*55b0*/  FMUL R3, R25, R22 ;  /* 0x0000001619037220 */ /* 0x021fe20000400000 */
[----:B------:R-:W-:Y:S01]  /*55c0*/  ISETP.GT.AND P2, PT, R2, RZ, P0 ;  /* 0x000000ff0200720c */ /* 0x000fe20000744270 */
[----:B------:R-:W-:Y:S02]  /*55d0*/  BSSY B1, `(.L_x_199) ;  /* 0x0000005000017945 */ /* 0x000fe40003800000 */
[----:B------:R-:W-:-:S05]  /*55e0*/  FFMA R3, R108, R23, R3 ;  /* 0x000000176c037223 */ /* 0x000fca0000000003 */
[----:B------:R0:W-:Y:S05]  /*55f0*/  @P3 STG.E desc[UR50][R4.64+0x2a0], R3 ;  /* 0x0002a00304003986 */ /* 0x0001ea000c101932 */
[----:B------:R-:W-:Y:S05]  /*5600*/  @!P2 BRA `(.L_x_200) ;  /* 0x000000000004a947 */ /* 0x000fea0003800000 */
[----:B------:R0:W5:Y:S02]  /*5610*/  LDG.E.LTC128B R25, desc[UR50][R6.64+0x2a4] ;  /* 0x0002a43206197981 */ /* 0x000164000c1e1920 */
.L_x_200:
[----:B------:R-:W-:Y:S05]  /*5620*/  BSYNC B1 ;  /* 0x0000000000017941 */ /* 0x000fea0003800000 */
.L_x_199:
[----:B-----5:R-:W-:Y:S01]  /*5630*/  FMUL R12, R25, R22 ;  /* 0x00000016190c7220 */ /* 0x020fe20000400000 */
[----:B------:R-:W-:Y:S01]  /*5640*/  ISETP.GT.AND P1, PT, R2, 0x8, P1 ;  /* 0x000000080200780c */ /* 0x000fe20000f24270 */
[----:B------:R-:W-:Y:S02]  /*5650*/  BSSY B1, `(.L_x_201) ;  /* 0x0000005000017945 */ /* 0x000fe40003800000 */
[----:B------:R-:W-:-:S05]  /*5660*/  FFMA R109, R109, R23, R12 ;  /* 0x000000176d6d7223 */ /* 0x000fca000000000c */
[----:B------:R0:W-:Y:S05]  /*5670*/  @P2 STG.E desc[UR50][R4.64+0x2a4], R109 ;  /* 0x0002a46d04002986 */ /* 0x0001ea000c101932 */
[----:B------:R-:W-:Y:S05]  /*5680*/  @!P1 BRA `(.L_x_202) ;  /* 0x0000000000049947 */ /* 0x000fea0003800000 */
[----:B------:R0:W5:Y:S02]  /*5690*/  LDG.E.LTC128B R25, desc[UR50][R8.64+0x2a0] ;  /* 0x0002a03208197981 */ /* 0x000164000c1e1920 */
.L_x_202:
[----:B------:R-:W-:Y:S05]  /*56a0*/  BSYNC B1 ;  /* 0x0000000000017941 */ /* 0x000fea0003800000 */
.L_x_201:
        /* <DEDUP_REMOVED lines=8> */
.L_x_204:
[----:B------:R-:W-:Y:S05]  /*5730*/  BSYNC B1 ;  /* 0x0000000000017941 */ /* 0x000fea0003800000 */
.L_x_203:
        /* <DEDUP_REMOVED lines=8> */
.L_x_206:
[----:B------:R-:W-:Y:S05]  /*57c0*/  BSYNC B1 ;  /* 0x0000000000017941 */ /* 0x000fea0003800000 */
.L_x_205:
[----:B0----5:R-:W-:Y:S01]  /*57d0*/  FMUL R3, R25, R22 ;  /* 0x0000001619037220 */ /* 0x021fe20000400000 */
[----:B------:R-:W-:Y:S01]  /*57e0*/  ISETP.GT.AND P0, PT, R2, RZ, P1 ;  /* 0x000000ff0200720c */ /* 0x000fe20000f04270 */
[----:B------:R-:W-:Y:S02]  /*57f0*/  BSSY B1, `(.L_x_207) ;  /* 0x0000005000017945 */ /* 0x000fe40003800000 */
[----:B------:R-:W-:-:S05]  /*5800*/  FFMA R3, R112, R23, R3 ;  /* 0x0000001770037223 */ /* 0x000fca0000000003 */
[----:B------:R0:W-:Y:S05]  /*5810*/  @P3 STG.E desc[UR50][R4.64+0x2c0], R3 ;  /* 0x0002c00304003986 */ /* 0x0001ea000c101932 */
[----:B------:R-:W-:Y:S05]  /*5820*/  @!P0 BRA `(.L_x_208) ;  /* 0x0000000000048947 */ /* 0x000fea0003800000 */
[----:B------:R0:W5:Y:S02]  /*5830*/  LDG.E.LTC128B R25, desc[UR50][R6.64+0x2c4] ;  /* 0x0002c43206197981 */ /* 0x000164000c1e1920 */
.L_x_208:
[----:B------:R-:W-:Y:S05]  /*5840*/  BSYNC B1 ;  /* 0x0000000000017941 */ /* 0x000fea0003800000 */
.L_x_207:
[----:B-----5:R-:W-:Y:S01]  /*5850*/  FMUL R12, R25, R22 ;  /* 0x00000016190c7220 */ /* 0x020fe20000400000 */
[----:B------:R-:W-:Y:S01]  /*5860*/  ISETP.GT.AND P2, PT, R2, 0x8, P2 ;  /* 0x000000080200780c */ /* 0x000fe20001744270 */
[----:B------:R-:W-:Y:S02]  /*5870*/  BSSY B1, `(.L_x_209) ;  /* 0x0000005000017945 */ /* 0x000fe40003800000 */
[----:B------:R-:W-:-:S05]  /*5880*/  FFMA R113, R113, R23, R12 ;  /* 0x0000001771717223 */ /* 0x000fca000000000c */
[----:B------:R0:W-:Y:S05]  /*5890*/  @P0 STG.E desc[UR50][R4.64+0x2c4], R113 ;  /* 0x0002c47104000986 */ /* 0x0001ea000c101932 */
[----:B------:R-:W-:Y:S05]  /*58a0*/  @!P2 BRA `(.L_x_210) ;  /* 0x000000000004a947 */ /* 0x000fea0003800000 */
[----:B------:R0:W5:Y:S02]  /*58b0*/  LDG.E.LTC128B R25, desc[UR50][R8.64+0x2c0] ;  /* 0x0002c03208197981 */ /* 0x000164000c1e1920 */
.L_x_210:
[----:B------:R-:W-:Y:S05]  /*58c0*/  BSYNC B1 ;  /* 0x0000000000017941 */ /* 0x000fea0003800000 */
.L_x_209:
        /* <DEDUP_REMOVED lines=8> */
.L_x_212:
[----:B------:R-:W-:Y:S05]  /*5950*/  BSYNC B1 ;  /* 0x0000000000017941 */ /* 0x000fea0003800000 */
.L_x_211:
        /* <DEDUP_REMOVED lines=8> */
.L_x_214:
[----:B------:R-:W-:Y:S05]  /*59e0*/  BSYNC B1 ;  /* 0x0000000000017941 */ /* 0x000fea0003800000 */
.L_x_213:
[----:B0----5:R-:W-:Y:S01]  /*59f0*/  FMUL R3, R25, R22 ;  /* 0x0000001619037220 */ /* 0x021fe20000400000 */
[----:B------:R-:W-:Y:S01]  /*5a00*/  ISETP.GT.AND P1, PT, R2, RZ, P2 ;  /* 0x000000ff0200720c */ /* 0x000fe20001724270 */
[----:B------:R-:W-:Y:S02]  /*5a10*/  BSSY B1, `(.L_x_215) ;  /* 0x0000005000017945 */ /* 0x000fe40003800000 */
[----:B------:R-:W-:-:S05]  /*5a20*/  FFMA R3, R116, R23, R3 ;  /* 0x0000001774037223 */ /* 0x000fca0000000003 */
[----:B------:R0:W-:Y:S05]  /*5a30*/  @P3 STG.E desc[UR50][R4.64+0x2e0], R3 ;  /* 0x0002e00304003986 */ /* 0x0001ea000c101932 */
[----:B------:R-:W-:Y:S05]  /*5a40*/  @!P1 BRA `(.L_x_216) ;  /* 0x0000000000049947 */ /* 0x000fea0003800000 */
[----:B------:R0:W5:Y:S02]  /*5a50*/  LDG.E.LTC128B R25, desc[UR50][R6.64+0x2e4] ;  /* 0x0002e43206197981 */ /* 0x000164000c1e1920 */
.L_x_216:
[----:B------:R-:W-:Y:S05]  /*5a60*/  BSYNC B1 ;  /* 0x0000000000017941 */ /* 0x000fea0003800000 */
.L_x_215:
[----:B-----5:R-:W-:Y:S01]  /*5a70*/  FMUL R12, R25, R22 ;  /* 0x00000016190c7220 */ /* 0x020fe20000400000 */
[----:B------:R-:W-:Y:S01]  /*5a80*/  ISETP.GT.AND P0, PT, R2, 0x8, P0 ;  /* 0x000000080200780c */ /* 0x000fe20000704270 */
[----:B------:R-:W-:Y:S02]  /*5a90*/  BSSY B1, `(.L_x_217) ;  /* 0x0000005000017945 */ /* 0x000fe40003800000 */
[----:B------:R-:W-:-:S05]  /*5aa0*/  FFMA R117, R117, R23, R12 ;  /* 0x0000001775757223 */ /* 0x000fca000000000c */
[----:B------:R0:W-:Y:S05]  /*5ab0*/  @P1 STG.E desc[UR50][R4.64+0x2e4], R117 ;  /* 0x0002e47504001986 */ /* 0x0001ea000c101932 */
[----:B------:R-:W-:Y:S05]  /*5ac0*/  @!P0 BRA `(.L_x_218) ;  /* 0x0000000000048947 */ /* 0x000fea0003800000 */
[----:B------:R0:W5:Y:S02]  /*5ad0*/  LDG.E.LTC128B R25, desc[UR50][R8.64+0x2e0] ;  /* 0x0002e03208197981 */ /* 0x000164000c1e1920 */
.L_x_218:
[----:B------:R-:W-:Y:S05]  /*5ae0*/  BSYNC B1 ;  /* 0x0000000000017941 */ /* 0x000fea0003800000 */
.L_x_217:
        /* <DEDUP_REMOVED lines=8> */
.L_x_220:
[----:B------:R-:W-:Y:S05]  /*5b70*/  BSYNC B1 ;  /* 0x0000000000017941 */ /* 0x000fea0003800000 */
.L_x_219:
        /* <DEDUP_REMOVED lines=8> */
.L_x_222:
[----:B------:R-:W-:Y:S05]  /*5c00*/  BSYNC B1 ;  /* 0x0000000000017941 */ /* 0x000fea0003800000 */
.L_x_221:
[----:B0----5:R-:W-:Y:S01]  /*5c10*/  FMUL R3, R25, R22 ;  /* 0x0000001619037220 */ /* 0x021fe20000400000 */
[----:B------:R-:W-:Y:S01]  /*5c20*/  ISETP.GT.AND P2, PT, R2, RZ, P0 ;  /* 0x000000ff0200720c */ /* 0x000fe20000744270 */
[----:B------:R-:W-:Y:S02]  /*5c30*/  BSSY B1, `(.L_x_223) ;  /* 0x0000005000017945 */ /* 0x000fe40003800000 */
[----:B------:R-:W-:-:S05]  /*5c40*/  FFMA R3, R120, R23, R3 ;  /* 0x0000001778037223 */ /* 0x000fca0000000003 */
[----:B------:R0:W-:Y:S05]  /*5c50*/  @P3 STG.E desc[UR50][R4.64+0x300], R3 ;  /* 0x0003000304003986 */ /* 0x0001ea000c101932 */
[----:B------:R-:W-:Y:S05]  /*5c60*/  @!P2 BRA `(.L_x_224) ;  /* 0x000000000004a947 */ /* 0x000fea0003800000 */
[----:B------:R0:W5:Y:S02]  /*5c70*/  LDG.E.LTC128B R25, desc[UR50][R6.64+0x304] ;  /* 0x0003043206197981 */ /* 0x000164000c1e1920 */
.L_x_224:
[----:B------:R-:W-:Y:S05]  /*5c80*/  BSYNC B1 ;  /* 0x0000000000017941 */ /* 0x000fea0003800000 */
.L_x_223:
[----:B-----5:R-:W-:Y:S01]  /*5c90*/  FMUL R12, R25, R22 ;  /* 0x00000016190c7220 */ /* 0x020fe20000400000 */
[----:B------:R-:W-:Y:S01]  /*5ca0*/  ISETP.GT.AND P1, PT, R2, 0x8, P1 ;  /* 0x000000080200780c */ /* 0x000fe20000f24270 */
[----:B------:R-:W-:Y:S02]  /*5cb0*/  BSSY B1, `(.L_x_225) ;  /* 0x0000005000017945 */ /* 0x000fe40003800000 */
[----:B------:R-:W-:-:S05]  /*5cc0*/  FFMA R121, R121, R23, R12 ;  /* 0x0000001779797223 */ /* 0x000fca000000000c */
[----:B------:R0:W-:Y:S05]  /*5cd0*/  @P2 STG.E desc[UR50][R4.64+0x304], R121 ;  /* 0x0003047904002986 */ /* 0x0001ea000c101932 */
[----:B------:R-:W-:Y:S05]  /*5ce0*/  @!P1 BRA `(.L_x_226) ;  /* 0x0000000000049947 */ /* 0x000fea0003800000 */
[----:B------:R0:W5:Y:S02]  /*5cf0*/  LDG.E.LTC128B R25, desc[UR50][R8.64+0x300] ;  /* 0x0003003208197981 */ /* 0x000164000c1e1920 */
.L_x_226:
[----:B------:R-:W-:Y:S05]  /*5d00*/  BSYNC B1 ;  /* 0x0000000000017941 */ /* 0x000fea0003800000 */
.L_x_225:
        /* <DEDUP_REMOVED lines=8> */
.L_x_228:
[----:B------:R-:W-:Y:S05]  /*5d90*/  BSYNC B1 ;  /* 0x0000000000017941 */ /* 0x000fea0003800000 */
.L_x_227:
        /* <DEDUP_REMOVED lines=8> */
.L_x_230:
[----:B------:R-:W-:Y:S05]  /*5e20*/  BSYNC B1 ;  /* 0x0000000000017941 */ /* 0x000fea0003800000 */
.L_x_229:
[----:B0----5:R-:W-:Y:S01]  /*5e30*/  FMUL R3, R25, R22 ;  /* 0x0000001619037220 */ /* 0x021fe20000400000 */
[----:B------:R-:W-:Y:S01]  /*5e40*/  ISETP.GT.AND P0, PT, R2, RZ, P1 ;  /* 0x000000ff0200720c */ /* 0x000fe20000f04270 */
[----:B------:R-:W-:Y:S02]  /*5e50*/  BSSY B1, `(.L_x_231) ;  /* 0x0000005000017945 */ /* 0x000fe40003800000 */
[----:B------:R-:W-:-:S05]  /*5e60*/  FFMA R3, R124, R23, R3 ;  /* 0x000000177c037223 */ /* 0x000fca0000000003 */
[----:B------:R0:W-:Y:S05]  /*5e70*/  @P3 STG.E desc[UR50][R4.64+0x320], R3 ;  /* 0x0003200304003986 */ /* 0x0001ea000c101932 */
[----:B------:R-:W-:Y:S05]  /*5e80*/  @!P0 BRA `(.L_x_232) ;  /* 0x0000000000048947 */ /* 0x000fea0003800000 */
[----:B------:R0:W5:Y:S02]  /*5e90*/  LDG.E.LTC128B R25, desc[UR50][R6.64+0x324] ;  /* 0x0003243206197981 */ /* 0x000164000c1e1920 */
.L_x_232:
[----:B------:R-:W-:Y:S05]  /*5ea0*/  BSYNC B1 ;  /* 0x0000000000017941 */ /* 0x000fea0003800000 */
.L_x_231:
[----:B-----5:R-:W-:Y:S01]  /*5eb0*/  FMUL R12, R25, R22 ;  /* 0x00000016190c7220 */ /* 0x020fe20000400000 */
[----:B------:R-:W-:Y:S01]  /*5ec0*/  ISETP.GT.AND P2, PT, R2, 0x8, P2 ;  /* 0x000000080200780c */ /* 0x000fe20001744270 */
[----:B------:R-:W-:Y:S02]  /*5ed0*/  BSSY B1, `(.L_x_233) ;  /* 0x0000005000017945 */ /* 0x000fe40003800000 */
[----:B------:R-:W-:-:S05]  /*5ee0*/  FFMA R125, R125, R23, R12 ;  /* 0x000000177d7d7223 */ /* 0x000fca000000000c */
[----:B------:R0:W-:Y:S05]  /*5ef0*/  @P0 STG.E desc[UR50][R4.64+0x324], R125 ;  /* 0x0003247d04000986 */ /* 0x0001ea000c101932 */
[----:B------:R-:W-:Y:S05]  /*5f00*/  @!P2 BRA `(.L_x_234) ;  /* 0x000000000004a947 */ /* 0x000fea0003800000 */
[----:B------:R0:W5:Y:S02]  /*5f10*/  LDG.E.LTC128B R25, desc[UR50][R8.64+0x320] ;  /* 0x0003203208197981 */ /* 0x000164000c1e1920 */
.L_x_234:
[----:B------:R-:W-:Y:S05]  /*5f20*/  BSYNC B1 ;  /* 0x0000000000017941 */ /* 0x000fea0003800000 */
.L_x_233:
        /* <DEDUP_REMOVED lines=8> */
.L_x_236:
[----:B------:R-:W-:Y:S05]  /*5fb0*/  BSYNC B1 ;  /* 0x0000000000017941 */ /* 0x000fea0003800000 */
.L_x_235:
        /* <DEDUP_REMOVED lines=8> */
.L_x_238:
[----:B------:R-:W-:Y:S05]  /*6040*/  BSYNC B1 ;  /* 0x0000000000017941 */ /* 0x000fea0003800000 */
.L_x_237:
[----:B0----5:R-:W-:Y:S01]  /*6050*/  FMUL R3, R25, R22 ;  /* 0x0000001619037220 */ /* 0x021fe20000400000 */
[----:B------:R-:W-:Y:S01]  /*6060*/  ISETP.GT.AND P1, PT, R2, RZ, P2 ;  /* 0x000000ff0200720c */ /* 0x000fe20001724270 */
[----:B------:R-:W-:Y:S02]  /*6070*/  BSSY B1, `(.L_x_239) ;  /* 0x0000005000017945 */ /* 0x000fe40003800000 */
[----:B------:R-:W-:-:S05]  /*6080*/  FFMA R3, R128, R23, R3 ;  /* 0x0000001780037223 */ /* 0x000fca0000000003 */
[----:B------:R0:W-:Y:S05]  /*6090*/  @P3 STG.E desc[UR50][R4.64+0x340], R3 ;  /* 0x0003400304003986 */ /* 0x0001ea000c101932 */
[----:B------:R-:W-:Y:S05]  /*60a0*/  @!P1 BRA `(.L_x_240) ;  /* 0x0000000000049947 */ /* 0x000fea0003800000 */
[----:B------:R0:W5:Y:S02]  /*60b0*/  LDG.E.LTC128B R25, desc[UR50][R6.64+0x344] ;  /* 0x0003443206197981 */ /* 0x000164000c1e1920 */
.L_x_240:
[----:B------:R-:W-:Y:S05]  /*60c0*/  BSYNC B1 ;  /* 0x0000000000017941 */ /* 0x000fea0003800000 */
.L_x_239:
[----:B-----5:R-:W-:Y:S01]  /*60d0*/  FMUL R12, R25, R22 ;  /* 0x00000016190c7220 */ /* 0x020fe20000400000 */
[----:B------:R-:W-:Y:S01]  /*60e0*/  ISETP.GT.AND P0, PT, R2, 0x8, P0 ;  /* 0x000000080200780c */ /* 0x000fe20000704270 */
[----:B------:R-:W-:Y:S02]  /*60f0*/  BSSY B1, `(.L_x_241) ;  /* 0x0000005000017945 */ /* 0x000fe40003800000 */
[----:B------:R-:W-:-:S05]  /*6100*/  FFMA R129, R129, R23, R12 ;  /* 0x0000001781817223 */ /* 0x000fca000000000c */
[----:B------:R0:W-:Y:S05]  /*6110*/  @P1 STG.E desc[UR50][R4.64+0x344], R129 ;  /* 0x0003448104001986 */ /* 0x0001ea000c101932 */
[----:B------:R-:W-:Y:S05]  /*6120*/  @!P0 BRA `(.L_x_242) ;  /* 0x0000000000048947 */ /* 0x000fea0003800000 */
[----:B------:R0:W5:Y:S02]  /*6130*/  LDG.E.LTC128B R25, desc[UR50][R8.64+0x340] ;  /* 0x0003403208197981 */ /* 0x000164000c1e1920 */
.L_x_242:
[----:B------:R-:W-:Y:S05]  /*6140*/  BSYNC B1 ;  /* 0x0000000000017941 */ /* 0x000fea0003800000 */
.L_x_241:
        /* <DEDUP_REMOVED lines=8> */
.L_x_244:
[----:B------:R-:W-:Y:S05]  /*61d0*/  BSYNC B1 ;  /* 0x0000000000017941 */ /* 0x000fea0003800000 */
.L_x_243:
        /* <DEDUP_REMOVED lines=8> */
.L_x_246:
[----:B------:R-:W-:Y:S05]  /*6260*/  BSYNC B1 ;  /* 0x0000000000017941 */ /* 0x000fea0003800000 */
.L_x_245:
[----:B0----5:R-:W-:Y:S01]  /*6270*/  FMUL R3, R25, R22 ;  /* 0x0000001619037220 */ /* 0x021fe20000400000 */
[----:B------:R-:W-:Y:S01]  /*6280*/  ISETP.GT.AND P2, PT, R2, RZ, P0 ;  /* 0x000000ff0200720c */ /* 0x000fe20000744270 */
[----:B------:R-:W-:Y:S02]  /*6290*/  BSSY B1, `(.L_x_247) ;  /* 0x0000005000017945 */ /* 0x000fe40003800000 */
[----:B------:R-:W-:-:S05]  /*62a0*/  FFMA R3, R132, R23, R3 ;  /* 0x0000001784037223 */ /* 0x000fca0000000003 */
[----:B------:R0:W-:Y:S05]  /*62b0*/  @P3 STG.E desc[UR50][R4.64+0x360], R3 ;  /* 0x0003600304003986 */ /* 0x0001ea000c101932 */
[----:B------:R-:W-:Y:S05]  /*62c0*/  @!P2 BRA `(.L_x_248) ;  /* 0x000000000004a947 */ /* 0x000fea0003800000 */
[----:B------:R0:W5:Y:S02]  /*62d0*/  LDG.E.LTC128B R25, desc[UR50][R6.64+0x364] ;  /* 0x0003643206197981 */ /* 0x000164000c1e1920 */
.L_x_248:
[----:B------:R-:W-:Y:S05]  /*62e0*/  BSYNC B1 ;  /* 0x0000000000017941 */ /* 0x000fea0003800000 */
.L_x_247:
[----:B-----5:R-:W-:Y:S01]  /*62f0*/  FMUL R12, R25, R22 ;  /* 0x00000016190c7220 */ /* 0x020fe20000400000 */
[----:B------:R-:W-:Y:S01]  /*6300*/  ISETP.GT.AND P1, PT, R2, 0x8, P1 ;  /* 0x000000080200780c */ /* 0x000fe20000f24270 */
[----:B------:R-:W-:Y:S02]  /*6310*/  BSSY B1, `(.L_x_249) ;  /* 0x0000005000017945 */ /* 0x000fe40003800000 */
[----:B------:R-:W-:-:S05]  /*6320*/  FFMA R133, R133, R23, R12 ;  /* 0x0000001785857223 */ /* 0x000fca000000000c */
[----:B------:R0:W-:Y:S05]  /*6330*/  @P2 STG.E desc[UR50][R4.64+0x364], R133 ;  /* 0x0003648504002986 */ /* 0x0001ea000c101932 */
[----:B------:R-:W-:Y:S05]  /*6340*/  @!P1 BRA `(.L_x_250) ;  /* 0x0000000000049947 */ /* 0x000fea0003800000 */
[----:B------:R0:W5:Y:S02]  /*6350*/  LDG.E.LTC128B R25, desc[UR50][R8.64+0x360] ;  /* 0x0003603208197981 */ /* 0x000164000c1e1920 */
.L_x_250:
[----:B------:R-:W-:Y:S05]  /*6360*/  BSYNC B1 ;  /* 0x0000000000017941 */ /* 0x000fea0003800000 */
.L_x_249:
        /* <DEDUP_REMOVED lines=8> */
.L_x_252:
[----:B------:R-:W-:Y:S05]  /*63f0*/  BSYNC B1 ;  /* 0x0000000000017941 */ /* 0x000fea0003800000 */
.L_x_251:
        /* <DEDUP_REMOVED lines=8> */
.L_x_254:
[----:B------:R-:W-:Y:S05]  /*6480*/  BSYNC B1 ;  /* 0x0000000000017941 */ /* 0x000fea0003800000 */
.L_x_253:
[----:B0----5:R-:W-:Y:S01]  /*6490*/  FMUL R3, R25, R22 ;  /* 0x0000001619037220 */ /* 0x021fe20000400000 */
[----:B------:R-:W-:Y:S01]  /*64a0*/  ISETP.GT.AND P0, PT, R2, RZ, P1 ;  /* 0x000000ff0200720c */ /* 0x000fe20000f04270 */
[----:B------:R-:W-:Y:S02]  /*64b0*/  BSSY B1, `(.L_x_255) ;  /* 0x0000005000017945 */ /* 0x000fe40003800000 */
[----:B------:R-:W-:-:S05]  /*64c0*/  FFMA R3, R136, R23, R3 ;  /* 0x0000001788037223 */ /* 0x000fca0000000003 */
[----:B------:R0:W-:Y:S05]  /*64d0*/  @P3 STG.E desc[UR50][R4.64+0x380], R3 ;  /* 0x0003800304003986 */ /* 0x0001ea000c101932 */
[----:B------:R-:W-:Y:S05]  /*64e0*/  @!P0 BRA `(.L_x_256) ;  /* 0x0000000000048947 */ /* 0x000fea0003800000 */
[----:B------:R0:W5:Y:S02]  /*64f0*/  LDG.E.LTC128B R25, desc[UR50][R6.64+0x384] ;  /* 0x0003843206197981 */ /* 0x000164000c1e1920 */
.L_x_256:
[----:B------:R-:W-:Y:S05]  /*6500*/  BSYNC B1 ;  /* 0x0000000000017941 */ /* 0x000fea0003800000 */
.L_x_255:
[----:B-----5:R-:W-:Y:S01]  /*6510*/  FMUL R12, R25, R22 ;  /* 0x00000016190c7220 */ /* 0x020fe20000400000 */
[----:B------:R-:W-:Y:S01]  /*6520*/  ISETP.GT.AND P2, PT, R2, 0x8, P2 ;  /* 0x000000080200780c */ /* 0x000fe20001744270 */
[----:B------:R-:W-:Y:S02]  /*6530*/  BSSY B1, `(.L_x_257) ;  /* 0x0000005000017945 */ /* 0x000fe40003800000 */
[----:B------:R-:W-:-:S05]  /*6540*/  FFMA R137, R137, R23, R12 ;  /* 0x0000001789897223 */ /* 0x000fca000000000c */
[----:B------:R0:W-:Y:S05]  /*6550*/  @P0 STG.E desc[UR50][R4.64+0x384], R137 ;  /* 0x0003848904000986 */ /* 0x0001ea000c101932 */
[----:B------:R-:W-:Y:S05]  /*6560*/  @!P2 BRA `(.L_x_258) ;  /* 0x000000000004a947 */ /* 0x000fea0003800000 */
[----:B------:R0:W5:Y:S02]  /*6570*/  LDG.E.LTC128B R25, desc[UR50][R8.64+0x380] ;  /* 0x0003803208197981 */ /* 0x000164000c1e1920 */
.L_x_258:
[----:B------:R-:W-:Y:S05]  /*6580*/  BSYNC B1 ;  /* 0x0000000000017941 */ /* 0x000fea0003800000 */
.L_x_257:
        /* <DEDUP_REMOVED lines=8> */
.L_x_260:
[----:B------:R-:W-:Y:S05]  /*6610*/  BSYNC B1 ;  /* 0x0000000000017941 */ /* 0x000fea0003800000 */
.L_x_259:
        /* <DEDUP_REMOVED lines=8> */
.L_x_262:
[----:B------:R-:W-:Y:S05]  /*66a0*/  BSYNC B1 ;  /* 0x0000000000017941 */ /* 0x000fea0003800000 */
.L_x_261:
[----:B0----5:R-:W-:Y:S01]  /*66b0*/  FMUL R3, R25, R22 ;  /* 0x0000001619037220 */ /* 0x021fe20000400000 */
[----:B------:R-:W-:Y:S01]  /*66c0*/  ISETP.GT.AND P1, PT, R2, RZ, P2 ;  /* 0x000000ff0200720c */ /* 0x000fe20001724270 */
[----:B------:R-:W-:Y:S02]  /*66d0*/  BSSY B1, `(.L_x_263) ;  /* 0x0000005000017945 */ /* 0x000fe40003800000 */
[----:B------:R-:W-:-:S05]  /*66e0*/  FFMA R3, R140, R23, R3 ;  /* 0x000000178c037223 */ /* 0x000fca0000000003 */
[----:B------:R0:W-:Y:S05]  /*66f0*/  @P3 STG.E desc[UR50][R4.64+0x3a0], R3 ;  /* 0x0003a00304003986 */ /* 0x0001ea000c101932 */
[----:B------:R-:W-:Y:S05]  /*6700*/  @!P1 BRA `(.L_x_264) ;  /* 0x0000000000049947 */ /* 0x000fea0003800000 */
[----:B------:R0:W5:Y:S02]  /*6710*/  LDG.E.LTC128B R25, desc[UR50][R6.64+0x3a4] ;  /* 0x0003a43206197981 */ /* 0x000164000c1e1920 */
.L_x_264:
[----:B------:R-:W-:Y:S05]  /*6720*/  BSYNC B1 ;  /* 0x0000000000017941 */ /* 0x000fea0003800000 */
.L_x_263:
[----:B-----5:R-:W-:Y:S01]  /*6730*/  FMUL R12, R25, R22 ;  /* 0x00000016190c7220 */ /* 0x020fe20000400000 */
[----:B------:R-:W-:Y:S01]  /*6740*/  ISETP.GT.AND P0, PT, R2, 0x8, P0 ;  /* 0x000000080200780c */ /* 0x000fe20000704270 */
[----:B------:R-:W-:Y:S02]  /*6750*/  BSSY B1, `(.L_x_265) ;  /* 0x0000005000017945 */ /* 0x000fe40003800000 */
[----:B------:R-:W-:-:S05]  /*6760*/  FFMA R141, R141, R23, R12 ;  /* 0x000000178d8d7223 */ /* 0x000fca000000000c */
[----:B------:R0:W-:Y:S05]  /*6770*/  @P1 STG.E desc[UR50][R4.64+0x3a4], R141 ;  /* 0x0003a48d04001986 */ /* 0x0001ea000c101932 */
[----:B------:R-:W-:Y:S05]  /*6780*/  @!P0 BRA `(.L_x_266) ;  /* 0x0000000000048947 */ /* 0x000fea0003800000 */
[----:B------:R0:W5:Y:S02]  /*6790*/  LDG.E.LTC128B R25, desc[UR50][R8.64+0x3a0] ;  /* 0x0003a03208197981 */ /* 0x000164000c1e1920 */
.L_x_266:
[----:B------:R-:W-:Y:S05]  /*67a0*/  BSYNC B1 ;  /* 0x0000000000017941 */ /* 0x000fea0003800000 */
.L_x_265:
        /* <DEDUP_REMOVED lines=8> */
.L_x_268:
[----:B------:R-:W-:Y:S05]  /*6830*/  BSYNC B1 ;  /* 0x0000000000017941 */ /* 0x000fea0003800000 */
.L_x_267:
        /* <DEDUP_REMOVED lines=8> */
.L_x_270:
[----:B------:R-:W-:Y:S05]  /*68c0*/  BSYNC B1 ;  /* 0x0000000000017941 */ /* 0x000fea0003800000 */
.L_x_269:
[----:B0----5:R-:W-:Y:S01]  /*68d0*/  FMUL R3, R25, R22 ;  /* 0x0000001619037220 */ /* 0x021fe20000400000 */
[----:B------:R-:W-:Y:S01]  /*68e0*/  ISETP.GT.AND P2, PT, R2, RZ, P0 ;  /* 0x000000ff0200720c */ /* 0x000fe20000744270 */
[----:B------:R-:W-:Y:S02]  /*68f0*/  BSSY B1, `(.L_x_271) ;  /* 0x0000005000017945 */ /* 0x000fe40003800000 */
[----:B------:R-:W-:-:S05]  /*6900*/  FFMA R3, R144, R23, R3 ;  /* 0x0000001790037223 */ /* 0x000fca0000000003 */
[----:B------:R0:W-:Y:S05]  /*6910*/  @P3 STG.E desc[UR50][R4.64+0x3c0], R3 ;  /* 0x0003c00304003986 */ /* 0x0001ea000c101932 */
[----:B------:R-:W-:Y:S05]  /*6920*/  @!P2 BRA `(.L_x_272) ;  /* 0x000000000004a947 */ /* 0x000fea0003800000 */
[----:B------:R0:W5:Y:S02]  /*6930*/  LDG.E.LTC128B R25, desc[UR50][R6.64+0x3c4] ;  /* 0x0003c43206197981 */ /* 0x000164000c1e1920 */
.L_x_272:
[----:B------:R-:W-:Y:S05]  /*6940*/  BSYNC B1 ;  /* 0x0000000000017941 */ /* 0x000fea0003800000 */
.L_x_271:
[----:B-----5:R-:W-:Y:S01]  /*6950*/  FMUL R12, R25, R22 ;  /* 0x00000016190c7220 */ /* 0x020fe20000400000 */
[----:B------:R-:W-:Y:S01]  /*6960*/  ISETP.GT.AND P1, PT, R2, 0x8, P1 ;  /* 0x000000080200780c */ /* 0x000fe20000f24270 */
[----:B------:R-:W-:Y:S02]  /*6970*/  BSSY B1, `(.L_x_273) ;  /* 0x0000005000017945 */ /* 0x000fe40003800000 */
[----:B------:R-:W-:-:S05]  /*6980*/  FFMA R145, R145, R23, R12 ;  /* 0x0000001791917223 */ /* 0x000fca000000000c */
[----:B------:R0:W-:Y:S05]  /*6990*/  @P2 STG.E desc[UR50][R4.64+0x3c4], R145 ;  /* 0x0003c49104002986 */ /* 0x0001ea000c101932 */
[----:B------:R-:W-:Y:S05]  /*69a0*/  @!P1 BRA `(.L_x_274) ;  /* 0x0000000000049947 */ /* 0x000fea0003800000 */
[----:B------:R0:W5:Y:S02]  /*69b0*/  LDG.E.LTC128B R25, desc[UR50][R8.64+0x3c0] ;  /* 0x0003c03208197981 */ /* 0x000164000c1e1920 */
.L_x_274:
[----:B------:R-:W-:Y:S05]  /*69c0*/  BSYNC B1 ;  /* 0x0000000000017941 */ /* 0x000fea0003800000 */
.L_x_273:
        /* <DEDUP_REMOVED lines=8> */
.L_x_276:
[----:B------:R-:W-:Y:S05]  /*6a50*/  BSYNC B1 ;  /* 0x0000000000017941 */ /* 0x000fea0003800000 */
.L_x_275:
        /* <DEDUP_REMOVED lines=8> */
.L_x_278:
[----:B------:R-:W-:Y:S05]  /*6ae0*/  BSYNC B1 ;  /* 0x0000000000017941 */ /* 0x000fea0003800000 */
.L_x_277:
[----:B0----5:R-:W-:Y:S01]  /*6af0*/  FMUL R3, R25, R22 ;  /* 0x0000001619037220 */ /* 0x021fe20000400000 */
[----:B------:R-:W-:Y:S01]  /*6b00*/  ISETP.GT.AND P0, PT, R2, RZ, P1 ;  /* 0x000000ff0200720c */ /* 0x000fe20000f04270 */
[----:B------:R-:W-:Y:S02]  /*6b10*/  BSSY B1, `(.L_x_279) ;  /* 0x0000005000017945 */ /* 0x000fe40003800000 */
[----:B------:R-:W-:-:S05]  /*6b20*/  FFMA R3, R148, R23, R3 ;  /* 0x0000001794037223 */ /* 0x000fca0000000003 */
[----:B------:R0:W-:Y:S05]  /*6b30*/  @P3 STG.E desc[UR50][R4.64+0x3e0], R3 ;  /* 0x0003e00304003986 */ /* 0x0001ea000c101932 */
[----:B------:R-:W-:Y:S05]  /*6b40*/  @!P0 BRA `(.L_x_280) ;  /* 0x0000000000048947 */ /* 0x000fea0003800000 */
[----:B------:R0:W5:Y:S02]  /*6b50*/  LDG.E.LTC128B R25, desc[UR50][R6.64+0x3e4] ;  /* 0x0003e43206197981 */ /* 0x000164000c1e1920 */
.L_x_280:
[----:B------:R-:W-:Y:S05]  /*6b60*/  BSYNC B1 ;  /* 0x0000000000017941 */ /* 0x000fea0003800000 */
.L_x_279:
[----:B-----5:R-:W-:Y:S01]  /*6b70*/  FMUL R0, R25, R22 ;  /* 0x0000001619007220 */ /* 0x020fe20000400000 */
[----:B------:R-:W-:Y:S01]  /*6b80*/  ISETP.GT.AND P2, PT, R2, 0x8, P2 ;  /* 0x000000080200780c */ /* 0x000fe20001744270 */
[----:B------:R-:W-:Y:S02]  /*6b90*/  BSSY B1, `(.L_x_281) ;  /* 0x0000005000017945 */ /* 0x000fe40003800000 */
[----:B------:R-:W-:-:S05]  /*6ba0*/  FFMA R149, R149, R23, R0 ;  /* 0x0000001795957223 */ /* 0x000fca0000000000 */
[----:B------:R0:W-:Y:S05]  /*6bb0*/  @P0 STG.E desc[UR50][R4.64+0x3e4], R149 ;  /* 0x0003e49504000986 */ /* 0x0001ea000c101932 */
[----:B------:R-:W-:Y:S05]  /*6bc0*/  @!P2 BRA `(.L_x_282) ;  /* 0x000000000004a947 */ /* 0x000fea0003800000 */
[----:B------:R0:W5:Y:S02]  /*6bd0*/  LDG.E.LTC128B R25, desc[UR50][R8.64+0x3e0] ;  /* 0x0003e03208197981 */ /* 0x000164000c1e1920 */
.L_x_282:
[----:B------:R-:W-:Y:S05]  /*6be0*/  BSYNC B1 ;  /* 0x0000000000017941 */ /* 0x000fea0003800000 */
.L_x_281:
[----:B0----5:R-:W-:Y:S01]  /*6bf0*/  FMUL R3, R25, R22 ;  /* 0x0000001619037220 */ /* 0x021fe20000400000 */
[----:B------:R-:W-:Y:S01]  /*6c00*/  ISETP.GT.AND P1, PT, R2, 0x8, P1 ;  /* 0x000000080200780c */ /* 0x000fe20000f24270 */
[----:B------:R-:W-:Y:S01]  /*6c10*/  @P2 IMAD.MOV.U32 R2, RZ, RZ, R10 ;  /* 0x000000ffff022224 */ /* 0x000fe200078e000a */
[----:B------:R-:W-:Y:S01]  /*6c20*/  BSSY B1, `(.L_x_283) ;  /* 0x0000006000017945 */ /* 0x000fe20003800000 */
[----:B------:R-:W-:Y:S01]  /*6c30*/  FFMA R5, R150, R23, R3 ;  /* 0x0000001796057223 */ /* 0x000fe20000000003 */
[----:B------:R-:W-:-:S05]  /*6c40*/  @P2 IMAD.MOV.U32 R3, RZ, RZ, R11 ;  /* 0x000000ffff032224 */ /* 0x000fca00078e000b */
[----:B------:R0:W-:Y:S04]  /*6c50*/  @P2 STG.E desc[UR50][R2.64+0x3e0], R5 ;  /* 0x0003e00502002986 */ /* 0x0001e8000c101932 */
[----:B------:R-:W-:Y:S05]  /*6c60*/  @!P1 BRA `(.L_x_284) ;  /* 0x0000000000049947 */ /* 0x000fea0003800000 */
[----:B------:R0:W5:Y:S02]  /*6c70*/  LDG.E.LTC128B R25, desc[UR50][R8.64+0x3e4] ;  /* 0x0003e43208197981 */ /* 0x000164000c1e1920 */
.L_x_284:
[----:B------:R-:W-:Y:S05]  /*6c80*/  BSYNC B1 ;  /* 0x0000000000017941 */ /* 0x000fea0003800000 */
.L_x_283:
[----:B-----5:R-:W-:-:S04]  /*6c90*/  FMUL R0, R25, R22 ;  /* 0x0000001619007220 */ /* 0x020fc80000400000 */
[----:B------:R-:W-:Y:S01]  /*6ca0*/  FFMA R151, R151, R23, R0 ;  /* 0x0000001797977223 */ /* 0x000fe20000000000 */
[----:B------:R-:W-:Y:S06]  /*6cb0*/  @!P1 BRA `(.L_x_285) ;  /* 0x0000001c00409947 */ /* 0x000fec0003800000 */
[----:B------:R0:W-:Y:S01]  /*6cc0*/  STG.E desc[UR50][R10.64+0x3e4], R151 ;  /* 0x0003e4970a007986 */ /* 0x0001e2000c101932 */
[----:B------:R-:W-:Y:S05]  /*6cd0*/  BRA `(.L_x_285) ;  /* 0x0000001c00387947 */ /* 0x000fea0003800000 */
.L_x_32:
[----:B------:R-:W-:Y:S01]  /*6ce0*/  ULDC.64 UR4, c[0x0][0x5c0] ;  /* 0x0001700000047ab9 */ /* 0x000fe20000000a00 */
[-C--:B------:R-:W-:Y:S01]  /*6cf0*/  FMUL R3, R24, R23.reuse ;  /* 0x0000001718037220 */ /* 0x080fe20000400000 */
[----:B------:R-:W-:Y:S01]  /*6d00*/  LEA R4, P0, R172, UR4, 0x2 ;  /* 0x00000004ac047c11 */ /* 0x000fe2000f8010ff */
[-C--:B------:R-:W-:Y:S01]  /*6d10*/  FMUL R25, R25, R23.reuse ;  /* 0x0000001719197220 */ /* 0x080fe20000400000 */
[----:B------:R-:W-:Y:S01]  /*6d20*/  ISETP.GT.AND P2, PT, R0, 0x1, PT ;  /* 0x000000010000780c */ /* 0x000fe20003f44270 */
[-C--:B------:R-:W-:Y:S01]  /*6d30*/  FMUL R9, R26, R23.reuse ;  /* 0x000000171a097220 */ /* 0x080fe20000400000 */
[----:B------:R-:W-:Y:S01]  /*6d40*/  LEA.HI.X R5, R172, UR5, R177, 0x2, P0 ;  /* 0x00000005ac057c11 */ /* 0x000fe200080f14b1 */
[-C--:B------:R-:W-:Y:S01]  /*6d50*/  FMUL R27, R27, R23.reuse ;  /* 0x000000171b1b7220 */ /* 0x080fe20000400000 */
[C---:B------:R-:W-:Y:S01]  /*6d60*/  ISETP.GT.AND P4, PT, R2.reuse, RZ, P2 ;  /* 0x000000ff0200720c */ /* 0x040fe20001784270 */
[-C--:B------:R-:W-:Y:S01]  /*6d70*/  FMUL R29, R29, R23.reuse ;  /* 0x000000171d1d7220 */ /* 0x080fe20000400000 */
[----:B------:R-:W-:Y:S01]  /*6d80*/  ISETP.GT.AND P1, PT, R2, 0x8, P1 ;  /* 0x000000080200780c */ /* 0x000fe20000f24270 */
[----:B------:R0:W-:Y:S01]  /*6d90*/  @P3 STG.E desc[UR50][R4.64], R3 ;  /* 0x0000000304003986 */ /* 0x0001e2000c101932 */
[----:B------:R-:W-:Y:S01]  /*6da0*/  ISETP.GT.AND P3, PT, R0, 0x8, PT ;  /* 0x000000080000780c */ /* 0x000fe20003f64270 */
[-C--:B------:R-:W-:Y:S01]  /*6db0*/  FMUL R31, R31, R23.reuse ;  /* 0x000000171f1f7220 */ /* 0x080fe20000400000 */
[C---:B------:R-:W-:Y:S01]  /*6dc0*/  SHF.L.U64.HI R11, R10.reuse, 0x5, R11 ;  /* 0x000000050a0b7819 */ /* 0x040fe2000001020b */
[-C--:B------:R-:W-:Y:S01]  /*6dd0*/  FMUL R33, R33, R23.reuse ;  /* 0x0000001721217220 */ /* 0x080fe20000400000 */
[----:B------:R-:W-:Y:S01]  /*6de0*/  LEA R6, P6, R10, R4, 0x5 ;  /* 0x000000040a067211 */ /* 0x000fe200078c28ff */
[-C--:B------:R-:W-:Y:S01]  /*6df0*/  FMUL R35, R35, R23.reuse ;  /* 0x0000001723237220 */ /* 0x080fe20000400000 */
[C---:B------:R-:W-:Y:S01]  /*6e00*/  ISETP.GT.AND P2, PT, R2.reuse, 0x8, P2 ;  /* 0x000000080200780c */ /* 0x040fe20001744270 */
[-C--:B------:R-:W-:Y:S01]  /*6e10*/  FMUL R37, R37, R23.reuse ;  /* 0x0000001725257220 */ /* 0x080fe20000400000 */
[----:B------:R-:W-:Y:S01]  /*6e20*/  ISETP.GT.AND P5, PT, R2, RZ, P3 ;  /* 0x000000ff0200720c */ /* 0x000fe20001fa4270 */
[----:B------:R-:W-:Y:S01]  /*6e30*/  IMAD.X R7, R11, 0x1, R5, P6 ;  /* 0x000000010b077824 */ /* 0x000fe200030e0605 */
[----:B------:R-:W-:Y:S01]  /*6e40*/  ISETP.GT.AND P0, PT, R0, 0x9, PT ;  /* 0x000000090000780c */ /* 0x000fe20003f04270 */
[----:B------:R-:W-:Y:S01]  /*6e50*/  @P4 STG.E desc[UR50][R4.64+0x4], R25 ;  /* 0x0000041904004986 */ /* 0x000fe2000c101932 */
[-C--:B0-----:R-:W-:Y:S01]  /*6e60*/  FMUL R3, R28, R23.reuse ;  /* 0x000000171c037220 */ /* 0x081fe20000400000 */
[----:B------:R-:W-:Y:S01]  /*6e70*/  ISETP.GT.AND P3, PT, R2, 0x8, P3 ;  /* 0x000000080200780c */ /* 0x000fe20001f64270 */
[-C--:B------:R-:W-:Y:S01]  /*6e80*/  FMUL R11, R30, R23.reuse ;  /* 0x000000171e0b7220 */ /* 0x080fe20000400000 */
[----:B------:R0:W-:Y:S01]  /*6e90*/  @P1 STG.E desc[UR50][R6.64], R9 ;  /* 0x0000000906001986 */ /* 0x0001e2000c101932 */
[----:B------:R-:W-:Y:S01]  /*6ea0*/  ISETP.GT.AND P4, PT, R2, RZ, P0 ;  /* 0x000000ff0200720c */ /* 0x000fe20000784270 */
[-C--:B------:R-:W-:Y:S01]  /*6eb0*/  FMUL R39, R39, R23.reuse ;  /* 0x0000001727277220 */ /* 0x080fe20000400000 */
[----:B------:R-:W-:Y:S01]  /*6ec0*/  ISETP.GT.AND P1, PT, R0, 0x10, PT ;  /* 0x000000100000780c */ /* 0x000fe20003f24270 */
[----:B------:R-:W-:Y:S01]  /*6ed0*/  @P2 STG.E desc[UR50][R6.64+0x4], R27 ;  /* 0x0000041b06002986 */ /* 0x000fe2000c101932 */
[----:B------:R-:W-:Y:S01]  /*6ee0*/  ISETP.GT.AND P0, PT, R2, 0x8, P0 ;  /* 0x000000080200780c */ /* 0x000fe20000704270 */
[-C--:B------:R-:W-:Y:S01]  /*6ef0*/  FMUL R41, R41, R23.reuse ;  /* 0x0000001729297220 */ /* 0x080fe20000400000 */
[----:B------:R-:W-:Y:S01]  /*6f00*/  ISETP.GT.AND P2, PT, R0, 0x11, PT ;  /* 0x000000110000780c */ /* 0x000fe20003f44270 */
[----:B------:R1:W-:Y:S01]  /*6f10*/  @P5 STG.E desc[UR50][R4.64+0x20], R3 ;  /* 0x0000200304005986 */ /* 0x0003e2000c101932 */
[C---:B------:R-:W-:Y:S01]  /*6f20*/  ISETP.GT.AND P5, PT, R2.reuse, RZ, P1 ;  /* 0x000000ff0200720c */ /* 0x040fe20000fa4270 */
[-C--:B------:R-:W-:Y:S01]  /*6f30*/  FMUL R43, R43, R23.reuse ;  /* 0x000000172b2b7220 */ /* 0x080fe20000400000 */
[----:B------:R-:W-:Y:S01]  /*6f40*/  ISETP.GT.AND P1, PT, R2, 0x8, P1 ;  /* 0x000000080200780c */ /* 0x000fe20000f24270 */
[-C--:B0-----:R-:W-:Y:S01]  /*6f50*/  FMUL R9, R32, R23.reuse ;  /* 0x0000001720097220 */ /* 0x081fe20000400000 */
[-C--:B------:R-:W-:Y:S01]  /*6f60*/  FMUL R45, R45, R23.reuse ;  /* 0x000000172d2d7220 */ /* 0x080fe20000400000 */
[----:B------:R-:W-:Y:S01]  /*6f70*/  @P4 STG.E desc[UR50][R4.64+0x24], R29 ;  /* 0x0000241d04004986 */ /* 0x000fe2000c101932 */
[-C--:B------:R-:W-:Y:S01]  /*6f80*/  FMUL R47, R47, R23.reuse ;  /* 0x000000172f2f7220 */ /* 0x080fe20000400000 */
[-C--:B------:R-:W-:Y:S01]  /*6f90*/  FMUL R49, R49, R23.reuse ;  /* 0x0000001731317220 */ /* 0x080fe20000400000 */
[-C--:B------:R-:W-:Y:S01]  /*6fa0*/  FMUL R51, R51, R23.reuse ;  /* 0x0000001733337220 */ /* 0x080fe20000400000 */
[----:B------:R0:W-:Y:S01]  /*6fb0*/  @P3 STG.E desc[UR50][R6.64+0x20], R11 ;  /* 0x0000200b06003986 */ /* 0x0001e2000c101932 */
[----:B------:R-:W-:Y:S01]  /*6fc0*/  ISETP.GT.AND P3, PT, R2, RZ, P2 ;  /* 0x000000ff0200720c */ /* 0x000fe20001764270 */
[-C--:B-1----:R-:W-:Y:S01]  /*6fd0*/  FMUL R3, R34, R23.reuse ;  /* 0x0000001722037220 */ /* 0x082fe20000400000 */
[----:B------:R-:W-:Y:S01]  /*6fe0*/  ISETP.GT.AND P2, PT, R2, 0x8, P2 ;  /* 0x000000080200780c */ /* 0x000fe20001744270 */
[----:B------:R-:W-:Y:S01]  /*6ff0*/  @P0 STG.E desc[UR50][R6.64+0x24], R31 ;  /* 0x0000241f06000986 */ /* 0x000fe2000c101932 */
[C---:B------:R-:W-:Y:S01]  /*7000*/  ISETP.GT.AND P0, PT, R0.reuse, 0x19, PT ;  /* 0x000000190000780c */ /* 0x040fe20003f04270 */
[-C--:B------:R-:W-:Y:S01]  /*7010*/  FMUL R53, R53, R23.reuse ;  /* 0x0000001735357220 */ /* 0x080fe20000400000 */
[-C--:B------:R-:W-:Y:S01]  /*7020*/  FMUL R55, R55, R23.reuse ;  /* 0x0000001737377220 */ /* 0x080fe20000400000 */
[----:B------:R1:W-:Y:S01]  /*7030*/  @P5 STG.E desc[UR50][R4.64+0x40], R9 ;  /* 0x0000400904005986 */ /* 0x0003e2000c101932 */
[----:B------:R-:W-:Y:S01]  /*7040*/  ISETP.GT.AND P5, PT, R0, 0x18, PT ;  /* 0x000000180000780c */ /* 0x000fe20003fa4270 */
[-C--:B------:R-:W-:Y:S01]  /*7050*/  FMUL R57, R57, R23.reuse ;  /* 0x0000001739397220 */ /* 0x080fe20000400000 */
[-C--:B------:R-:W-:Y:S01]  /*7060*/  FMUL R59, R59, R23.reuse ;  /* 0x000000173b3b7220 */ /* 0x080fe20000400000 */
[-C--:B0-----:R-:W-:Y:S01]  /*7070*/  FMUL R11, R38, R23.reuse ;  /* 0x00000017260b7220 */ /* 0x081fe20000400000 */
[C---:B------:R-:W-:Y:S01]  /*7080*/  ISETP.GT.AND P4, PT, R2.reuse, RZ, P5 ;  /* 0x000000ff0200720c */ /* 0x040fe20002f84270 */
[----:B------:R-:W-:Y:S01]  /*7090*/  @P3 STG.E desc[UR50][R4.64+0x44], R33 ;  /* 0x0000442104003986 */ /* 0x000fe2000c101932 */
[C---:B------:R-:W-:Y:S01]  /*70a0*/  ISETP.GT.AND P3, PT, R2.reuse, RZ, P0 ;  /* 0x000000ff0200720c */ /* 0x040fe20000764270 */
[-C--:B------:R-:W-:Y:S01]  /*70b0*/  FMUL R61, R61, R23.reuse ;  /* 0x000000173d3d7220 */ /* 0x080fe20000400000 */
[----:B------:R-:W-:Y:S01]  /*70c0*/  ISETP.GT.AND P0, PT, R2, 0x8, P0 ;  /* 0x000000080200780c */ /* 0x000fe20000704270 */
[----:B------:R0:W-:Y:S01]  /*70d0*/  @P1 STG.E desc[UR50][R6.64+0x40], R3 ;  /* 0x0000400306001986 */ /* 0x0001e2000c101932 */
[----:B------:R-:W-:Y:S01]  /*70e0*/  ISETP.GT.AND P1, PT, R0, 0x20, PT ;  /* 0x000000200000780c */ /* 0x000fe20003f24270 */
[-C--:B-1----:R-:W-:Y:S01]  /*70f0*/  FMUL R9, R36, R23.reuse ;  /* 0x0000001724097220 */ /* 0x082fe20000400000 */
[-C--:B------:R-:W-:Y:S01]  /*7100*/  FMUL R63, R63, R23.reuse ;  /* 0x000000173f3f7220 */ /* 0x080fe20000400000 */
[----:B------:R-:W-:Y:S01]  /*7110*/  @P2 STG.E desc[UR50][R6.64+0x44], R35 ;  /* 0x0000442306002986 */ /* 0x000fe2000c101932 */
[----:B------:R-:W-:Y:S01]  /*7120*/  ISETP.GT.AND P2, PT, R2, 0x8, P5 ;  /* 0x000000080200780c */ /* 0x000fe20002f44270 */
[-C--:B------:R-:W-:Y:S01]  /*7130*/  FMUL R65, R65, R23.reuse ;  /* 0x0000001741417220 */ /* 0x080fe20000400000 */
[----:B------:R-:W-:Y:S01]  /*7140*/  ISETP.GT.AND P5, PT, R0, 0x21, PT ;  /* 0x000000210000780c */ /* 0x000fe20003fa4270 */
[----:B------:R1:W-:Y:S01]  /*7150*/  @P4 STG.E desc[UR50][R4.64+0x60], R9 ;  /* 0x0000600904004986 */ /* 0x0003e2000c101932 */
[C---:B------:R-:W-:Y:S01]  /*7160*/  ISETP.GT.AND P4, PT, R2.reuse, RZ, P1 ;  /* 0x000000ff0200720c */ /* 0x040fe20000f84270 */
[-C--:B------:R-:W-:Y:S01]  /*7170*/  FMUL R67, R67, R23.reuse ;  /* 0x0000001743437220 */ /* 0x080fe20000400000 */
[C---:B------:R-:W-:Y:S01]  /*7180*/  ISETP.GT.AND P1, PT, R2.reuse, 0x8, P1 ;  /* 0x000000080200780c */ /* 0x040fe20000f24270 */
[----:B------:R-:W-:Y:S01]  /*7190*/  @P3 STG.E desc[UR50][R4.64+0x64], R37 ;  /* 0x0000642504003986 */ /* 0x000fe2000c101932 */
[----:B------:R-:W-:Y:S01]  /*71a0*/  ISETP.GT.AND P3, PT, R2, RZ, P5 ;  /* 0x000000ff0200720c */ /* 0x000fe20002f64270 */
[-C--:B0-----:R-:W-:Y:S01]  /*71b0*/  FMUL R3, R40, R23.reuse ;  /* 0x0000001728037220 */ /* 0x081fe20000400000 */
[-C--:B------:R-:W-:Y:S01]  /*71c0*/  FMUL R69, R69, R23.reuse ;  /* 0x0000001745457220 */ /* 0x080fe20000400000 */
[-C--:B------:R-:W-:Y:S01]  /*71d0*/  FMUL R71, R71, R23.reuse ;  /* 0x0000001747477220 */ /* 0x080fe20000400000 */
[-C--:B------:R-:W-:Y:S01]  /*71e0*/  FMUL R73, R73, R23.reuse ;  /* 0x0000001749497220 */ /* 0x080fe20000400000 */
[----:B------:R0:W-:Y:S01]  /*71f0*/  @P2 STG.E desc[UR50][R6.64+0x60], R11 ;  /* 0x0000600b06002986 */ /* 0x0001e2000c101932 */
[----:B------:R-:W-:Y:S01]  /*7200*/  ISETP.GT.AND P2, PT, R2, 0x8, P5 ;  /* 0x000000080200780c */ /* 0x000fe20002f44270 */
[-C--:B-1----:R-:W-:Y:S01]  /*7210*/  FMUL R9, R42, R23.reuse ;  /* 0x000000172a097220 */ /* 0x082fe20000400000 */
[C---:B------:R-:W-:Y:S01]  /*7220*/  ISETP.GT.AND P5, PT, R0.reuse, 0x28, PT ;  /* 0x000000280000780c */ /* 0x040fe20003fa4270 */
[----:B------:R-:W-:Y:S01]  /*7230*/  @P0 STG.E desc[UR50][R6.64+0x64], R39 ;  /* 0x0000642706000986 */ /* 0x000fe2000c101932 */
[----:B------:R-:W-:Y:S01]  /*7240*/  ISETP.GT.AND P0, PT, R0, 0x29, PT ;  /* 0x000000290000780c */ /* 0x000fe20003f04270 */
[-C--:B------:R-:W-:Y:S01]  /*7250*/  FMUL R75, R75, R23.reuse ;  /* 0x000000174b4b7220 */ /* 0x080fe20000400000 */
[-C--:B------:R-:W-:Y:S01]  /*7260*/  FMUL R77, R77, R23.reuse ;  /* 0x000000174d4d7220 */ /* 0x080fe20000400000 */
[----:B------:R1:W-:Y:S01]  /*7270*/  @P4 STG.E desc[UR50][R4.64+0x80], R3 ;  /* 0x0000800304004986 */ /* 0x0003e2000c101932 */
[C---:B------:R-:W-:Y:S01]  /*7280*/  ISETP.GT.AND P4, PT, R2.reuse, RZ, P5 ;  /* 0x000000ff0200720c */ /* 0x040fe20002f84270 */
[-C--:B------:R-:W-:Y:S01]  /*7290*/  FMUL R79, R79, R23.reuse ;  /* 0x000000174f4f7220 */ /* 0x080fe20000400000 */
[-C--:B------:R-:W-:Y:S01]  /*72a0*/  FMUL R81, R81, R23.reuse ;  /* 0x0000001751517220 */ /* 0x080fe20000400000 */
[----:B------:R-:W-:Y:S01]  /*72b0*/  @P3 STG.E desc[UR50][R4.64+0x84], R41 ;  /* 0x0000842904003986 */ /* 0x000fe2000c101932 */
[----:B------:R-:W-:Y:S01]  /*72c0*/  ISETP.GT.AND P3, PT, R2, RZ, P0 ;  /* 0x000000ff0200720c */ /* 0x000fe20000764270 */
[-C--:B0-----:R-:W-:Y:S01]  /*72d0*/  FMUL R11, R46, R23.reuse ;  /* 0x000000172e0b7220 */ /* 0x081fe20000400000 */
[----:B------:R-:W-:Y:S01]  /*72e0*/  ISETP.GT.AND P0, PT, R2, 0x8, P0 ;  /* 0x000000080200780c */ /* 0x000fe20000704270 */
[----:B------:R0:W-:Y:S01]  /*72f0*/  @P1 STG.E desc[UR50][R6.64+0x80], R9 ;  /* 0x0000800906001986 */ /* 0x0001e2000c101932 */
[----:B------:R-:W-:Y:S01]  /*7300*/  ISETP.GT.AND P1, PT, R0, 0x30, PT ;  /* 0x000000300000780c */ /* 0x000fe20003f24270 */
[-C--:B------:R-:W-:Y:S01]  /*7310*/  FMUL R83, R83, R23.reuse ;  /* 0x0000001753537220 */ /* 0x080fe20000400000 */
[-C--:B------:R-:W-:Y:S01]  /*7320*/  FMUL R85, R85, R23.reuse ;  /* 0x0000001755557220 */ /* 0x080fe20000400000 */
[----:B------:R-:W-:Y:S01]  /*7330*/  @P2 STG.E desc[UR50][R6.64+0x84], R43 ;  /* 0x0000842b06002986 */ /* 0x000fe2000c101932 */
[-C--:B-1----:R-:W-:Y:S01]  /*7340*/  FMUL R3, R44, R23.reuse ;  /* 0x000000172c037220 */ /* 0x082fe20000400000 */
[----:B------:R-:W-:Y:S01]  /*7350*/  ISETP.GT.AND P2, PT, R2, 0x8, P5 ;  /* 0x000000080200780c */ /* 0x000fe20002f44270 */
[-C--:B------:R-:W-:Y:S01]  /*7360*/  FMUL R87, R87, R23.reuse ;  /* 0x0000001757577220 */ /* 0x080fe20000400000 */
[----:B------:R-:W-:Y:S01]  /*7370*/  ISETP.GT.AND P5, PT, R0, 0x31, PT ;  /* 0x000000310000780c */ /* 0x000fe20003fa4270 */
[-C--:B------:R-:W-:Y:S01]  /*7380*/  FMUL R89, R89, R23.reuse ;  /* 0x0000001759597220 */ /* 0x080fe20000400000 */
[----:B------:R1:W-:Y:S01]  /*7390*/  @P4 STG.E desc[UR50][R4.64+0xa0], R3 ;  /* 0x0000a00304004986 */ /* 0x0003e2000c101932 */
[----:B------:R-:W-:Y:S01]  /*73a0*/  ISETP.GT.AND P4, PT, R2, RZ, P1 ;  /* 0x000000ff0200720c */ /* 0x000fe20000f84270 */
[-C--:B0-----:R-:W-:Y:S01]  /*73b0*/  FMUL R9, R48, R23.reuse ;  /* 0x0000001730097220 */ /* 0x081fe20000400000 */
[C---:B------:R-:W-:Y:S01]  /*73c0*/  ISETP.GT.AND P1, PT, R2.reuse, 0x8, P1 ;  /* 0x000000080200780c */ /* 0x040fe20000f24270 */
[----:B------:R-:W-:Y:S01]  /*73d0*/  @P3 STG.E desc[UR50][R4.64+0xa4], R45 ;  /* 0x0000a42d04003986 */ /* 0x000fe2000c101932 */
[C---:B------:R-:W-:Y:S01]  /*73e0*/  ISETP.GT.AND P3, PT, R2.reuse, RZ, P5 ;  /* 0x000000ff0200720c */ /* 0x040fe20002f64270 */
[-C--:B------:R-:W-:Y:S01]  /*73f0*/  FMUL R91, R91, R23.reuse ;  /* 0x000000175b5b7220 */ /* 0x080fe20000400000 */
[-C--:B------:R-:W-:Y:S01]  /*7400*/  FMUL R93, R93, R23.reuse ;  /* 0x000000175d5d7220 */ /* 0x080fe20000400000 */
[-C--:B------:R-:W-:Y:S01]  /*7410*/  FMUL R95, R95, R23.reuse ;  /* 0x000000175f5f7220 */ /* 0x080fe20000400000 */
[----:B------:R0:W-:Y:S01]  /*7420*/  @P2 STG.E desc[UR50][R6.64+0xa0], R11 ;  /* 0x0000a00b06002986 */ /* 0x0001e2000c101932 */
[----:B------:R-:W-:Y:S01]  /*7430*/  ISETP.GT.AND P2, PT, R2, 0x8, P5 ;  /* 0x000000080200780c */ /* 0x000fe20002f44270 */
[-C--:B------:R-:W-:Y:S01]  /*7440*/  FMUL R97, R97, R23.reuse ;  /* 0x0000001761617220 */ /* 0x080fe20000400000 */
[----:B------:R-:W-:Y:S01]  /*7450*/  ISETP.GT.AND P5, PT, R0, 0x38, PT ;  /* 0x000000380000780c */ /* 0x000fe20003fa4270 */
[----:B------:R-:W-:Y:S01]  /*7460*/  @P0 STG.E desc[UR50][R6.64+0xa4], R47 ;  /* 0x0000a42f06000986 */ /* 0x000fe2000c101932 */
[-C--:B-1----:R-:W-:Y:S01]  /*7470*/  FMUL R3, R50, R23.reuse ;  /* 0x0000001732037220 */ /* 0x082fe20000400000 */
[----:B------:R-:W-:Y:S01]  /*7480*/  ISETP.GT.AND P0, PT, R0, 0x39, PT ;  /* 0x000000390000780c */ /* 0x000fe20003f04270 */
        /* <DEDUP_REMOVED lines=45> */
[C---:B------:R-:W-:Y:S01]  /*7760*/  ISETP.GT.AND P1, PT, R0.reuse, 0x50, PT ;  /* 0x000000500000780c */ /* 0x040fe20003f24270 */
[-C--:B------:R-:W-:Y:S01]  /*7770*/  FMUL R127, R127, R23.reuse ;  /* 0x000000177f7f7220 */ /* 0x080fe20000400000 */
[----:B------:R-:W-:Y:S01]  /*7780*/  ISETP.GT.AND P6, PT, R0, 0xd8, PT ;  /* 0x000000d80000780c */ /* 0x000fe20003fc4270 */
        /* <DEDUP_REMOVED lines=43> */
[----:B0-----:R-:W-:Y:S01]  /*7a40*/  FMUL R3, R72, R23 ;  /* 0x0000001748037220 */ /* 0x001fe20000400000 */
[C---:B------:R-:W-:Y:S01]  /*7a50*/  ISETP.GT.AND P1, PT, R2.reuse, 0x8, P1 ;  /* 0x000000080200780c */ /* 0x040fe20000f24270 */
[----:B------:R-:W-:Y:S01]  /*7a60*/  @P3 STG.E desc[UR50][R4.64+0x164], R69 ;  /* 0x0001644504003986 */ /* 0x000fe2000c101932 */
[----:B------:R-:W-:-:S04]  /*7a70*/  ISETP.GT.AND P3, PT, R2, RZ, P5 ;  /* 0x000000ff0200720c */ /* 0x000fc80002f64270 */
[----:B------:R0:W-:Y:S01]  /*7a80*/  @P2 STG.E desc[UR50][R6.64+0x160], R11 ;  /* 0x0001600b06002986 */ /* 0x0001e2000c101932 */
[----:B------:R-:W-:Y:S02]  /*7a90*/  ISETP.GT.AND P2, PT, R2, 0x8, P5 ;  /* 0x000000080200780c */ /* 0x000fe40002f44270 */
[----:B------:R-:W-:Y:S01]  /*7aa0*/  ISETP.GT.AND P5, PT, R0, 0x68, PT ;  /* 0x000000680000780c */ /* 0x000fe20003fa4270 */
[----:B------:R-:W-:Y:S01]  /*7ab0*/  @P0 STG.E desc[UR50][R6.64+0x164], R71 ;  /* 0x0001644706000986 */ /* 0x000fe2000c101932 */
[----:B-1----:R-:W-:Y:S01]  /*7ac0*/  FMUL R9, R74, R23 ;  /* 0x000000174a097220 */ /* 0x002fe20000400000 */
[----:B------:R-:W-:Y:S02]  /*7ad0*/  ISETP.GT.AND P0, PT, R0, 0x69, PT ;  /* 0x000000690000780c */ /* 0x000fe40003f04270 */
[----:B------:R1:W-:Y:S01]  /*7ae0*/  @P4 STG.E desc[UR50][R4.64+0x180], R3 ;  /* 0x0001800304004986 */ /* 0x0003e2000c101932 */
[----:B------:R-:W-:-:S03]  /*7af0*/  ISETP.GT.AND P4, PT, R2, RZ, P5 ;  /* 0x000000ff0200720c */ /* 0x000fc60002f84270 */
[----:B------:R-:W-:Y:S01]  /*7b00*/  @P3 STG.E desc[UR50][R4.64+0x184], R73 ;  /* 0x0001844904003986 */ /* 0x000fe2000c101932 */
[----:B------:R-:W-:Y:S01]  /*7b10*/  ISETP.GT.AND P3, PT, R2, RZ, P0 ;  /* 0x000000ff0200720c */ /* 0x000fe20000764270 */
[----:B0-----:R-:W-:Y:S01]  /*7b20*/  FMUL R11, R78, R23 ;  /* 0x000000174e0b7220 */ /* 0x001fe20000400000 */
[----:B------:R-:W-:Y:S01]  /*7b30*/  ISETP.GT.AND P0, PT, R2, 0x8, P0 ;  /* 0x000000080200780c */ /* 0x000fe20000704270 */
[----:B------:R0:W-:Y:S01]  /*7b40*/  @P1 STG.E desc[UR50][R6.64+0x180], R9 ;  /* 0x0001800906001986 */ /* 0x0001e2000c101932 */
[----:B------:R-:W-:-:S03]  /*7b50*/  ISETP.GT.AND P1, PT, R0, 0x70, PT ;  /* 0x000000700000780c */ /* 0x000fc60003f24270 */
[----:B------:R-:W-:Y:S01]  /*7b60*/  @P2 STG.E desc[UR50][R6.64+0x184], R75 ;  /* 0x0001844b06002986 */ /* 0x000fe2000c101932 */
[-C--:B-1----:R-:W-:Y:S01]  /*7b70*/  FMUL R3, R76, R23.reuse ;  /* 0x000000174c037220 */ /* 0x082fe20000400000 */
[----:B------:R-:W-:Y:S02]  /*7b80*/  ISETP.GT.AND P2, PT, R2, 0x8, P5 ;  /* 0x000000080200780c */ /* 0x000fe40002f44270 */
[----:B------:R-:W-:Y:S02]  /*7b90*/  ISETP.GT.AND P5, PT, R0, 0x71, PT ;  /* 0x000000710000780c */ /* 0x000fe40003fa4270 */
        /* <DEDUP_REMOVED lines=136> */
[-C--:B0-----:R-:W-:Y:S01]  /*8420*/  FMUL R11, R126, R23.reuse ;  /* 0x000000177e0b7220 */ /* 0x081fe20000400000 */
[----:B------:R-:W-:Y:S01]  /*8430*/  ISETP.GT.AND P0, PT, R2, 0x8, P0 ;  /* 0x000000080200780c */ /* 0x000fe20000704270 */
[----:B------:R0:W-:Y:S01]  /*8440*/  @P1 STG.E desc[UR50][R6.64+0x300], R9 ;  /* 0x0003000906001986 */ /* 0x0001e2000c101932 */
[----:B------:R-:W-:Y:S01]  /*8450*/  ISETP.GT.AND P1, PT, R0, 0xd0, PT ;  /* 0x000000d00000780c */ /* 0x000fe20003f24270 */
[-C--:B-1----:R-:W-:Y:S02]  /*8460*/  FMUL R3, R124, R23.reuse ;  /* 0x000000177c037220 */ /* 0x082fe40000400000 */
[----:B------:R-:W-:Y:S01]  /*8470*/  @P2 STG.E desc[UR50][R6.64+0x304], R123 ;  /* 0x0003047b06002986 */ /* 0x000fe2000c101932 */
[----:B------:R-:W-:Y:S02]  /*8480*/  ISETP.GT.AND P2, PT, R2, 0x8, P5 ;  /* 0x000000080200780c */ /* 0x000fe40002f44270 */
[----:B------:R-:W-:Y:S01]  /*8490*/  ISETP.GT.AND P5, PT, R0, 0xd1, PT ;  /* 0x000000d10000780c */ /* 0x000fe20003fa4270 */
[----:B------:R1:W-:Y:S01]  /*84a0*/  @P4 STG.E desc[UR50][R4.64+0x320], R3 ;  /* 0x0003200304004986 */ /* 0x0003e2000c101932 */
[----:B------:R-:W-:Y:S01]  /*84b0*/  ISETP.GT.AND P4, PT, R2, RZ, P1 ;  /* 0x000000ff0200720c */ /* 0x000fe20000f84270 */
[----:B0-----:R-:W-:-:S02]  /*84c0*/  FMUL R9, R128, R23 ;  /* 0x0000001780097220 */ /* 0x001fc40000400000 */
[----:B------:R-:W-:Y:S01]  /*84d0*/  @P3 STG.E desc[UR50][R4.64+0x324], R125 ;  /* 0x0003247d04003986 */ /* 0x000fe2000c101932 */
[C---:B------:R-:W-:Y:S02]  /*84e0*/  ISETP.GT.AND P3, PT, R2.reuse, RZ, P5 ;  /* 0x000000ff0200720c */ /* 0x040fe40002f64270 */
[----:B------:R-:W-:-:S03]  /*84f0*/  ISETP.GT.AND P1, PT, R2, 0x8, P1 ;  /* 0x000000080200780c */ /* 0x000fc60000f24270 */
[----:B------:R0:W-:Y:S01]  /*8500*/  @P2 STG.E desc[UR50][R6.64+0x320], R11 ;  /* 0x0003200b06002986 */ /* 0x0001e2000c101932 */
[----:B------:R-:W-:Y:S01]  /*8510*/  ISETP.GT.AND P2, PT, R2, 0x8, P5 ;  /* 0x000000080200780c */ /* 0x000fe20002f44270 */
[----:B-1----:R-:W-:Y:S02]  /*8520*/  FMUL R3, R130, R23 ;  /* 0x0000001782037220 */ /* 0x002fe40000400000 */
[----:B------:R-:W-:Y:S01]  /*8530*/  @P0 STG.E desc[UR50][R6.64+0x324], R127 ;  /* 0x0003247f06000986 */ /* 0x000fe2000c101932 */
[----:B------:R-:W-:-:S03]  /*8540*/  ISETP.GT.AND P0, PT, R0, 0xd9, PT ;  /* 0x000000d90000780c */ /* 0x000fc60003f04270 */
[----:B------:R1:W-:Y:S01]  /*8550*/  @P4 STG.E desc[UR50][R4.64+0x340], R9 ;  /* 0x0003400904004986 */ /* 0x0003e2000c101932 */
[C---:B------:R-:W-:Y:S02]  /*8560*/  ISETP.GT.AND P4, PT, R2.reuse, RZ, P6 ;  /* 0x000000ff0200720c */ /* 0x040fe40003784270 */
[C---:B------:R-:W-:Y:S01]  /*8570*/  ISETP.GT.AND P6, PT, R2.reuse, 0x8, P6 ;  /* 0x000000080200780c */ /* 0x040fe200037c4270 */
[----:B------:R-:W-:Y:S01]  /*8580*/  @P3 STG.E desc[UR50][R4.64+0x344], R129 ;  /* 0x0003448104003986 */ /* 0x000fe2000c101932 */
[----:B------:R-:W-:Y:S01]  /*8590*/  ISETP.GT.AND P3, PT, R2, RZ, P0 ;  /* 0x000000ff0200720c */ /* 0x000fe20000764270 */
[-C--:B0-----:R-:W-:Y:S02]  /*85a0*/  FMUL R11, R134, R23.reuse ;  /* 0x00000017860b7220 */ /* 0x081fe40000400000 */
[----:B------:R0:W-:Y:S01]  /*85b0*/  @P1 STG.E desc[UR50][R6.64+0x340], R3 ;  /* 0x0003400306001986 */ /* 0x0001e2000c101932 */
[----:B------:R-:W-:Y:S01]  /*85c0*/  ISETP.GT.AND P1, PT, R2, 0x8, P0 ;  /* 0x000000080200780c */ /* 0x000fe20000724270 */
[----:B-1----:R-:W-:-:S02]  /*85d0*/  FMUL R9, R132, R23 ;  /* 0x0000001784097220 */ /* 0x002fc40000400000 */
[----:B------:R-:W-:Y:S01]  /*85e0*/  @P2 STG.E desc[UR50][R6.64+0x344], R131 ;  /* 0x0003448306002986 */ /* 0x000fe2000c101932 */
[----:B------:R-:W-:-:S03]  /*85f0*/  ISETP.GT.AND P2, PT, R0, 0xe0, PT ;  /* 0x000000e00000780c */ /* 0x000fc60003f44270 */
[----:B------:R1:W-:Y:S01]  /*8600*/  @P4 STG.E desc[UR50][R4.64+0x360], R9 ;  /* 0x0003600904004986 */ /* 0x0003e2000c101932 */
[----:B------:R-:W-:Y:S02]  /*8610*/  ISETP.GT.AND P5, PT, R2, RZ, P2 ;  /* 0x000000ff0200720c */ /* 0x000fe400017a4270 */
[----:B------:R-:W-:Y:S01]  /*8620*/  ISETP.GT.AND P4, PT, R0, 0xe1, PT ;  /* 0x000000e10000780c */ /* 0x000fe20003f84270 */
[----:B0-----:R-:W-:Y:S01]  /*8630*/  FMUL R3, R136, R23 ;  /* 0x0000001788037220 */ /* 0x001fe20000400000 */
[----:B------:R-:W-:Y:S01]  /*8640*/  @P3 STG.E desc[UR50][R4.64+0x364], R133 ;  /* 0x0003648504003986 */ /* 0x000fe2000c101932 */
[C---:B------:R-:W-:Y:S02]  /*8650*/  ISETP.GT.AND P2, PT, R2.reuse, 0x8, P2 ;  /* 0x000000080200780c */ /* 0x040fe40001744270 */
[----:B------:R-:W-:Y:S01]  /*8660*/  ISETP.GT.AND P0, PT, R2, RZ, P4 ;  /* 0x000000ff0200720c */ /* 0x000fe20002704270 */
[----:B------:R0:W-:Y:S01]  /*8670*/  @P6 STG.E desc[UR50][R6.64+0x360], R11 ;  /* 0x0003600b06006986 */ /* 0x0001e2000c101932 */
[----:B------:R-:W-:-:S02]  /*8680*/  ISETP.GT.AND P3, PT, R0, 0xe8, PT ;  /* 0x000000e80000780c */ /* 0x000fc40003f64270 */
[C---:B------:R-:W-:Y:S01]  /*8690*/  ISETP.GT.AND P4, PT, R2.reuse, 0x8, P4 ;  /* 0x000000080200780c */ /* 0x040fe20002784270 */
[----:B------:R-:W-:Y:S01]  /*86a0*/  @P1 STG.E desc[UR50][R6.64+0x364], R135 ;  /* 0x0003648706001986 */ /* 0x000fe2000c101932 */
[----:B------:R-:W-:Y:S01]  /*86b0*/  ISETP.GT.AND P1, PT, R2, RZ, P3 ;  /* 0x000000ff0200720c */ /* 0x000fe20001f24270 */
[----:B-1----:R-:W-:Y:S01]  /*86c0*/  FMUL R9, R138, R23 ;  /* 0x000000178a097220 */ /* 0x002fe20000400000 */
[----:B------:R-:W-:Y:S01]  /*86d0*/  ISETP.GT.AND P3, PT, R2, 0x8, P3 ;  /* 0x000000080200780c */ /* 0x000fe20001f64270 */
[----:B------:R1:W-:Y:S01]  /*86e0*/  @P5 STG.E desc[UR50][R4.64+0x380], R3 ;  /* 0x0003800304005986 */ /* 0x0003e2000c101932 */
[----:B------:R-:W-:-:S03]  /*86f0*/  ISETP.GT.AND P5, PT, R0, 0xe9, PT ;  /* 0x000000e90000780c */ /* 0x000fc60003fa4270 */
        /* <DEDUP_REMOVED lines=8> */
[----:B------:R-:W-:Y:S02]  /*8780*/  ISETP.GT.AND P4, PT, R0, 0xf1, PT ;  /* 0x000000f10000780c */ /* 0x000fe40003f84270 */
[C---:B------:R-:W-:Y:S01]  /*8790*/  ISETP.GT.AND P6, PT, R2.reuse, RZ, P2 ;  /* 0x000000ff0200720c */ /* 0x040fe200017c4270 */
[----:B------:R-:W-:Y:S01]  /*87a0*/  @P1 STG.E desc[UR50][R4.64+0x3a0], R3 ;  /* 0x0003a00304001986 */ /* 0x000fe2000c101932 */
[----:B------:R-:W-:Y:S01]  /*87b0*/  ISETP.GT.AND P2, PT, R2, 0x8, P2 ;  /* 0x000000080200780c */ /* 0x000fe20001744270 */
[----:B0-----:R-:W-:-:S02]  /*87c0*/  FMUL R9, R142, R23 ;  /* 0x000000178e097220 */ /* 0x001fc40000400000 */
[----:B------:R-:W-:Y:S01]  /*87d0*/  @P0 STG.E desc[UR50][R4.64+0x3a4], R141 ;  /* 0x0003a48d04000986 */ /* 0x000fe2000c101932 */
[C---:B------:R-:W-:Y:S02]  /*87e0*/  ISETP.GT.AND P0, PT, R0.reuse, 0xf9, PT ;  /* 0x000000f90000780c */ /* 0x040fe40003f04270 */
[----:B------:R-:W-:Y:S01]  /*87f0*/  ISETP.GT.AND P1, PT, R0, 0xf8, PT ;  /* 0x000000f80000780c */ /* 0x000fe20003f24270 */
[----:B------:R0:W-:Y:S01]  /*8800*/  @P3 STG.E desc[UR50][R6.64+0x3a0], R9 ;  /* 0x0003a00906003986 */ /* 0x0001e2000c101932 */
[C---:B------:R-:W-:Y:S02]  /*8810*/  ISETP.GT.AND P3, PT, R2.reuse, RZ, P4 ;  /* 0x000000ff0200720c */ /* 0x040fe40002764270 */
[C---:B------:R-:W-:Y:S01]  /*8820*/  ISETP.GT.AND P4, PT, R2.reuse, 0x8, P4 ;  /* 0x000000080200780c */ /* 0x040fe20002784270 */
[----:B------:R-:W-:Y:S01]  /*8830*/  @P5 STG.E desc[UR50][R6.64+0x3a4], R143 ;  /* 0x0003a48f06005986 */ /* 0x000fe2000c101932 */
[C---:B------:R-:W-:Y:S02]  /*8840*/  ISETP.GT.AND P5, PT, R2.reuse, RZ, P0 ;  /* 0x000000ff0200720c */ /* 0x040fe400007a4270 */
[C---:B------:R-:W-:Y:S01]  /*8850*/  ISETP.GT.AND P0, PT, R2.reuse, 0x8, P0 ;  /* 0x000000080200780c */ /* 0x040fe20000704270 */
[----:B------:R1:W-:Y:S01]  /*8860*/  @P6 STG.E desc[UR50][R4.64+0x3c0], R11 ;  /* 0x0003c00b04006986 */ /* 0x0003e2000c101932 */
[----:B------:R-:W-:-:S02]  /*8870*/  ISETP.GT.AND P6, PT, R2, RZ, P1 ;  /* 0x000000ff0200720c */ /* 0x000fc40000fc4270 */
[----:B------:R-:W-:Y:S01]  /*8880*/  ISETP.GT.AND P1, PT, R2, 0x8, P1 ;  /* 0x000000080200780c */ /* 0x000fe20000f24270 */
[-C--:B0-----:R-:W-:Y:S02]  /*8890*/  FMUL R9, R146, R23.reuse ;  /* 0x0000001792097220 */ /* 0x081fe40000400000 */
[----:B------:R-:W-:Y:S02]  /*88a0*/  @P3 IMAD.MOV.U32 R2, RZ, RZ, R4 ;  /* 0x000000ffff023224 */ /* 0x000fe400078e0004 */
[----:B------:R-:W-:Y:S02]  /*88b0*/  @P3 IMAD.MOV.U32 R3, RZ, RZ, R5 ;  /* 0x000000ffff033224 */ /* 0x000fe400078e0005 */
[----:B-1----:R-:W-:-:S03]  /*88c0*/  FMUL R11, R148, R23 ;  /* 0x00000017940b7220 */ /* 0x002fc60000400000 */
[----:B------:R0:W-:Y:S02]  /*88d0*/  @P3 STG.E desc[UR50][R2.64+0x3c4], R145 ;  /* 0x0003c49102003986 */ /* 0x0001e4000c101932 */
[----:B0-----:R-:W-:Y:S02]  /*88e0*/  @P2 IMAD.MOV.U32 R2, RZ, RZ, R6 ;  /* 0x000000ffff022224 */ /* 0x001fe400078e0006 */
[----:B------:R-:W-:-:S05]  /*88f0*/  @P2 IMAD.MOV.U32 R3, RZ, RZ, R7 ;  /* 0x000000ffff032224 */ /* 0x000fca00078e0007 */
[----:B------:R0:W-:Y:S02]  /*8900*/  @P2 STG.E desc[UR50][R2.64+0x3c0], R9 ;  /* 0x0003c00902002986 */ /* 0x0001e4000c101932 */
[----:B0-----:R-:W-:Y:S02]  /*8910*/  @P4 IMAD.MOV.U32 R2, RZ, RZ, R6 ;  /* 0x000000ffff024224 */ /* 0x001fe400078e0006 */
[----:B------:R-:W-:-:S05]  /*8920*/  @P4 IMAD.MOV.U32 R3, RZ, RZ, R7 ;  /* 0x000000ffff034224 */ /* 0x000fca00078e0007 */
[----:B------:R0:W-:Y:S02]  /*8930*/  @P4 STG.E desc[UR50][R2.64+0x3c4], R147 ;  /* 0x0003c49302004986 */ /* 0x0001e4000c101932 */
[----:B0-----:R-:W-:Y:S02]  /*8940*/  @P6 IMAD.MOV.U32 R2, RZ, RZ, R4 ;  /* 0x000000ffff026224 */ /* 0x001fe400078e0004 */
[----:B------:R-:W-:-:S05]  /*8950*/  @P6 IMAD.MOV.U32 R3, RZ, RZ, R5 ;  /* 0x000000ffff036224 */ /* 0x000fca00078e0005 */
[----:B------:R0:W-:Y:S04]  /*8960*/  @P6 STG.E desc[UR50][R2.64+0x3e0], R11 ;  /* 0x0003e00b02006986 */ /* 0x0001e8000c101932 */
[----:B------:R1:W-:Y:S01]  /*8970*/  @P5 STG.E desc[UR50][R4.64+0x3e4], R149 ;  /* 0x0003e49504005986 */ /* 0x0003e2000c101932 */
[----:B0-----:R-:W-:Y:S02]  /*8980*/  @P1 IMAD.MOV.U32 R2, RZ, RZ, R6 ;  /* 0x000000ffff021224 */ /* 0x001fe400078e0006 */
[----:B------:R-:W-:-:S05]  /*8990*/  @P1 IMAD.MOV.U32 R3, RZ, RZ, R7 ;  /* 0x000000ffff031224 */ /* 0x000fca00078e0007 */
[----:B------:R1:W-:Y:S04]  /*89a0*/  @P1 STG.E desc[UR50][R2.64+0x3e0], R13 ;  /* 0x0003e00d02001986 */ /* 0x0003e8000c101932 */
[----:B------:R1:W-:Y:S02]  /*89b0*/  @P0 STG.E desc[UR50][R6.64+0x3e4], R151 ;  /* 0x0003e49706000986 */ /* 0x0003e4000c101932 */
.L_x_285:
[----:B------:R-:W-:Y:S05]  /*89c0*/  BSYNC B0 ;  /* 0x0000000000007941 */ /* 0x000fea0003800000 */
.L_x_31:
[----:B01----:R-:W-:Y:S01]  /*89d0*/  IMAD.U32 R2, RZ, RZ, UR38 ;  /* 0x00000026ff027e24 */ /* 0x003fe2000f8e00ff */
[----:B------:R-:W-:Y:S01]  /*89e0*/  ULDC.64 UR4, c[0x0][0x650] ;  /* 0x0001940000047ab9 */ /* 0x000fe20000000a00 */
[----:B------:R-:W-:Y:S01]  /*89f0*/  IMAD.U32 R0, RZ, RZ, UR41 ;  /* 0x00000029ff007e24 */ /* 0x000fe2000f8e00ff */
[----:B------:R0:W-:Y:S01]  /*8a00*/  SYNCS.ARRIVE.TRANS64.A1T0 RZ, [R158+UR46], RZ ;  /* 0x000000ff9eff79a7 */ /* 0x0001e2000810002e */
[----:B------:R-:W-:Y:S01]  /*8a10*/  IMAD.U32 R3, RZ, RZ, UR39 ;  /* 0x00000027ff037e24 */ /* 0x000fe2000f8e00ff */
[C---:B------:R-:W-:Y:S01]  /*8a20*/  LEA R16, P0, R2.reuse, R16, 0x1 ;  /* 0x0000001002107211 */ /* 0x040fe200078008ff */
[----:B------:R-:W-:Y:S02]  /*8a30*/  IMAD.MOV.U32 R18, RZ, RZ, -0x1 ;  /* 0xffffffffff127424 */ /* 0x000fe400078e00ff */
[----:B------:R-:W-:Y:S01]  /*8a40*/  IMAD.MOV.U32 R19, RZ, RZ, -0x1 ;  /* 0xffffffffff137424 */ /* 0x000fe200078e00ff */
[----:B------:R-:W-:Y:S01]  /*8a50*/  LEA.HI.X R17, R2, R17, R0, 0x1, P0 ;  /* 0x0000001102117211 */ /* 0x000fe200000f0c00 */
[----:B------:R-:W-:Y:S01]  /*8a60*/  IMAD.MOV.U32 R2, RZ, RZ, -0x1 ;  /* 0xffffffffff027424 */ /* 0x000fe200078e00ff */
[----:B------:R-:W-:-:S02]  /*8a70*/  ISETP.GE.U32.AND P0, PT, R16, UR4, PT ;  /* 0x0000000410007c0c */ /* 0x000fc4000bf06070 */
[----:B------:R-:W-:Y:S02]  /*8a80*/  PRMT R0, RZ, 0x7610, R0 ;  /* 0x00007610ff007816 */ /* 0x000fe40000000000 */
[----:B------:R-:W-:-:S13]  /*8a90*/  ISETP.GE.U32.AND.EX P0, PT, R17, UR5, PT, P0 ;  /* 0x0000000511007c0c */ /* 0x000fda000bf06100 */
[----:B0-----:R-:W-:Y:S05]  /*8aa0*/  @P0 BRA `(.L_x_286) ;  /* 0x00000004008c0947 */ /* 0x001fea0003800000 */
[----:B------:R-:W0:Y:S01]  /*8ab0*/  S2UR UR7, SR_CTAID.X ;  /* 0x00000000000779c3 */ /* 0x000e220000002500 */
[----:B------:R-:W-:Y:S01]  /*8ac0*/  ULDC.64 UR4, c[0x0][0x628] ;  /* 0x00018a0000047ab9 */ /* 0x000fe20000000a00 */
[----:B------:R-:W-:Y:S01]  /*8ad0*/  ULDC UR6, c[0x0][0x150] ;  /* 0x0000540000067ab9 */ /* 0x000fe20000000800 */
[----:B------:R-:W-:Y:S01]  /*8ae0*/  ISETP.NE.U32.AND P0, PT, RZ, UR4, PT ;  /* 0x00000004ff007c0c */ /* 0x000fe2000bf05070 */
[----:B------:R-:W-:Y:S01]  /*8af0*/  ULDC UR15, c[0x0][0x630] ;  /* 0x00018c00000f7ab9 */ /* 0x000fe20000000800 */
[C---:B------:R-:W-:Y:S01]  /*8b00*/  R2UR UR16, R16.reuse ;  /* 0x00000000101072ca */ /* 0x040fe200000e0000 */
[----:B------:R-:W-:Y:S01]  /*8b10*/  ULDC UR18, c[0x0][0x154] ;  /* 0x0000550000127ab9 */ /* 0x000fe20000000800 */
[----:B------:R-:W-:Y:S01]  /*8b20*/  ISETP.NE.AND.EX P0, PT, RZ, UR5, PT, P0 ;  /* 0x00000005ff007c0c */ /* 0x000fe2000bf05300 */
[----:B------:R-:W1:Y:S01]  /*8b30*/  S2UR UR19, SR_CTAID.Y ;  /* 0x00000000001379c3 */ /* 0x000e620000002600 */
[----:B------:R-:W-:Y:S02]  /*8b40*/  R2UR UR17, R17 ;  /* 0x00000000111172ca */ /* 0x000fe400000e0000 */
[----:B------:R-:W-:-:S02]  /*8b50*/  R2UR UR12, R16 ;  /* 0x00000000100c72ca */ /* 0x000fc400000e0000 */
[----:B------:R-:W-:Y:S02]  /*8b60*/  R2UR UR13, R17 ;  /* 0x00000000110d72ca */ /* 0x000fe400000e0000 */
[----:B0-----:R-:W-:-:S05]  /*8b70*/  I2FP.F32.U32 R0, UR7 ;  /* 0x0000000700007c45 */ /* 0x001fca0008201000 */
[----:B------:R-:W-:-:S04]  /*8b80*/  FMUL R0, R0, UR6 ;  /* 0x0000000600007c20 */ /* 0x000fc80008400000 */
[----:B------:R0:W0:Y:S01]  /*8b90*/  F2I.U32.TRUNC.NTZ R2, R0 ;  /* 0x0000000000027305 */ /* 0x000022000020f000 */
[----:B-1----:R-:W-:Y:S05]  /*8ba0*/  @!P0 BRA `(.L_x_287) ;  /* 0x0000000000308947 */ /* 0x002fea0003800000 */
        /* <DEDUP_REMOVED lines=12> */
.L_x_287:
[----:B------:R-:W-:Y:S01]  /*8c70*/  USHF.R.U64 UR6, UR12, UR15, UR13 ;  /* 0x0000000f0c067299 */ /* 0x000fe2000800120d */
[----:B0-----:R-:W-:Y:S01]  /*8c80*/  I2FP.F32.U32 R0, UR19 ;  /* 0x0000001300007c45 */ /* 0x001fe20008201000 */
[----:B------:R-:W-:Y:S01]  /*8c90*/  USHF.R.U32.HI UR4, URZ, UR15, UR13 ;  /* 0x0000000f3f047299 */ /* 0x000fe2000801160d */
[----:B------:R-:W-:Y:S01]  /*8ca0*/  R2UR UR14, R2 ;  /* 0x00000000020e72ca */ /* 0x000fe200000e0000 */
[----:B------:R-:W-:Y:S02]  /*8cb0*/  UIADD3 UR9, UP0, URZ, -UR6, URZ ;  /* 0x800000063f097290 */ /* 0x000fe4000ff1e03f */
[----:B------:R-:W-:Y:S01]  /*8cc0*/  FMUL R0, R0, UR18 ;  /* 0x0000001200007c20 */ /* 0x000fe20008400000 */
[----:B------:R-:W-:Y:S01]  /*8cd0*/  ULDC.64 UR12, c[0x0][0x620] ;  /* 0x00018800000c7ab9 */ /* 0x000fe20000000a00 */
[----:B------:R-:W-:Y:S01]  /*8ce0*/  UIADD3.X UR4, URZ, ~UR4, URZ, UP0, !UPT ;  /* 0x800000043f047290 */ /* 0x000fe200087fe43f */
[----:B------:R-:W-:Y:S01]  /*8cf0*/  UMOV UR10, UR16 ;  /* 0x00000010000a7c82 */ /* 0x000fe20008000000 */
[----:B------:R-:W-:-:S02]  /*8d00*/  UMOV UR11, UR17 ;  /* 0x00000011000b7c82 */ /* 0x000fc40008000000 */
[----:B------:R-:W0:Y:S01]  /*8d10*/  F2I.U32.TRUNC.NTZ R0, R0 ;  /* 0x0000000000007305 */ /* 0x000e22000020f000 */
[----:B------:R-:W-:Y:S02]  /*8d20*/  UIMAD UR4, UR4, UR12, URZ ;  /* 0x0000000c040472a4 */ /* 0x000fe4000f8e023f */
        /* <DEDUP_REMOVED lines=9> */
[----:B------:R-:W-:Y:S01]  /*8dc0*/  USHF.R.U64 UR12, UR10, UR13, UR11 ;  /* 0x0000000d0a0c7299 */ /* 0x000fe2000800120b */
[----:B0-----:R-:W-:Y:S01]  /*8dd0*/  R2UR UR16, R0 ;  /* 0x00000000001072ca */ /* 0x001fe200000e0000 */
[----:B------:R-:W-:Y:S01]  /*8de0*/  USHF.R.U32.HI UR10, URZ, UR13, UR11 ;  /* 0x0000000d3f0a7299 */ /* 0x000fe2000801160b */
[----:B------:R-:W-:Y:S01]  /*8df0*/  ISETP.NE.AND.EX P0, PT, RZ, UR5, PT, P0 ;  /* 0x00000005ff007c0c */ /* 0x000fe2000bf05300 */
[----:B------:R-:W-:Y:S01]  /*8e00*/  ULDC UR17, c[0x0][0x608] ;  /* 0x0001820000117ab9 */ /* 0x000fe20000000800 */
[----:B------:R-:W-:-:S02]  /*8e10*/  ULOP3.LUT UR23, URZ, UR18, URZ, 0x33, !UPT ;  /* 0x000000123f177292 */ /* 0x000fc4000f8e333f */
[----:B------:R-:W-:Y:S02]  /*8e20*/  USHF.R.U64 UR18, UR12, UR17, UR10 ;  /* 0x000000110c127299 */ /* 0x000fe4000800120a */
[----:B------:R-:W-:Y:S01]  /*8e30*/  USHF.R.U32.HI UR10, URZ, UR17, UR10 ;  /* 0x000000113f0a7299 */ /* 0x000fe2000801160a */
[----:B------:R-:W-:Y:S01]  /*8e40*/  UMOV UR20, 0x1 ;  /* 0x0000000100147882 */ /* 0x000fe20000000000 */
[----:B------:R-:W-:Y:S02]  /*8e50*/  UIADD3 UR14, -UR14, URZ, URZ ;  /* 0x0000003f0e0e7290 */ /* 0x000fe4000fffe13f */
[----:B------:R-:W-:Y:S02]  /*8e60*/  USHF.L.U32 UR13, UR20, UR22, URZ ;  /* 0x00000016140d7299 */ /* 0x000fe4000800063f */
[----:B------:R-:W-:Y:S01]  /*8e70*/  USHF.R.U64 UR20, UR18, UR22, UR10 ;  /* 0x0000001612147299 */ /* 0x000fe2000800120a */
[----:B------:R-:W-:Y:S01]  /*8e80*/  ULDC UR15, c[0x0][0x144] ;  /* 0x00005100000f7ab9 */ /* 0x000fe20000000800 */
[----:B------:R-:W-:Y:S01]  /*8e90*/  ULDC UR8, c[0x0][0x600] ;  /* 0x0001800000087ab9 */ /* 0x000fe20000000800 */
[----:B------:R-:W-:-:S02]  /*8ea0*/  UIADD3 UR21, -UR16, URZ, URZ ;  /* 0x0000003f10157290 */ /* 0x000fc4000fffe13f */
[----:B------:R-:W-:Y:S02]  /*8eb0*/  USHF.R.U32.HI UR17, URZ, UR22, UR10 ;  /* 0x000000163f117299 */ /* 0x000fe4000801160a */
[----:B------:R-:W-:Y:S02]  /*8ec0*/  UIADD3 UR9, UR8, -0x1, URZ ;  /* 0xffffffff08097890 */ /* 0x000fe4000fffe03f */
        /* <DEDUP_REMOVED lines=16> */
.L_x_288:
[----:B------:R-:W-:Y:S01]  /*8fd0*/  UISETP.NE.AND UP0, UPT, UR40, URZ, UPT ;  /* 0x0000003f2800728c */ /* 0x000fe2000bf05270 */
[----:B------:R-:W-:Y:S01]  /*8fe0*/  IMAD.MOV.U32 R0, RZ, RZ, 0x1 ;  /* 0x00000001ff007424 */ /* 0x000fe200078e00ff */
[----:B------:R-:W-:Y:S01]  /*8ff0*/  USHF.R.U64 UR4, UR16, UR24, UR17 ;  /* 0x0000001810047299 */ /* 0x000fe20008001211 */
[----:B------:R-:W-:Y:S01]  /*9000*/  IMAD.U32 R19, RZ, RZ, UR6 ;  /* 0x00000006ff137e24 */ /* 0x000fe2000f8e00ff */
[----:B------:R-:W-:Y:S02]  /*9010*/  ULOP3.LUT UR18, UR18, UR23, URZ, 0xc0, !UPT ;  /* 0x0000001712127292 */ /* 0x000fe4000f8ec03f */
[----:B------:R-:W-:Y:S02]  /*9020*/  UIADD3 UR5, -UR4, URZ, URZ ;  /* 0x0000003f04057290 */ /* 0x000fe4000fffe13f */
[----:B------:R-:W-:Y:S02]  /*9030*/  ULOP3.LUT UR9, UR12, UR9, URZ, 0xc0, !UPT ;  /* 0x000000090c097292 */ /* 0x000fe4000f8ec03f */
[----:B------:R-:W-:-:S02]  /*9040*/  UIMAD UR4, UR13, UR4, UR18 ;  /* 0x000000040d0472a4 */ /* 0x000fc4000f8e0212 */
[----:B------:R-:W-:Y:S02]  /*9050*/  @UP0 UIMAD UR22, UR26, UR21, UR19 ;  /* 0x000000151a1602a4 */ /* 0x000fe4000f8e0213 */
[----:B------:R-:W-:Y:S01]  /*9060*/  UIMAD UR5, UR5, UR25, UR20 ;  /* 0x00000019050572a4 */ /* 0x000fe2000f8e0214 */
[----:B------:R-:W-:Y:S02]  /*9070*/  ULDC UR7, c[0x0][0x610] ;  /* 0x0001840000077ab9 */ /* 0x000fe40000000800 */
[----:B------:R-:W-:Y:S02]  /*9080*/  UIMAD UR4, UR4, UR7, UR22 ;  /* 0x00000007040472a4 */ /* 0x000fe4000f8e0216 */
[----:B------:R-:W-:-:S04]  /*9090*/  UIMAD UR5, UR5, UR8, UR9 ;  /* 0x00000008050572a4 */ /* 0x000fc8000f8e0209 */
[----:B------:R-:W-:Y:S02]  /*90a0*/  USEL UR7, UR5, UR4, !UP0 ;  /* 0x0000000405077287 */ /* 0x000fe4000c000000 */
[----:B------:R-:W-:-:S04]  /*90b0*/  USEL UR4, UR4, UR5, !UP0 ;  /* 0x0000000504047287 */ /* 0x000fc8000c000000 */
[----:B------:R-:W-:Y:S02]  /*90c0*/  IMAD.U32 R2, RZ, RZ, UR7 ;  /* 0x00000007ff027e24 */ /* 0x000fe4000f8e00ff */
[----:B------:R-:W-:-:S07]  /*90d0*/  IMAD.U32 R18, RZ, RZ, UR4 ;  /* 0x00000004ff127e24 */ /* 0x000fce000f8e00ff */
.L_x_286:
[----:B------:R-:W-:Y:S02]  /*90e0*/  LOP3.LUT P0, RZ, R0, 0xff, RZ, 0xc0, !PT ;  /* 0x000000ff00ff7812 */ /* 0x000fe4000780c0ff */
[----:B------:R-:W-:-:S11]  /*90f0*/  LOP3.LUT R168, R168, 0x1, RZ, 0x3c, !PT ;  /* 0x00000001a8a87812 */ /* 0x000fd600078e3cff */
[----:B------:R-:W-:Y:S05]  /*9100*/  @P0 BRA `(.L_x_289) ;  /* 0xffffff8000fc0947 */ /* 0x000fea000383ffff */
[----:B------:R-:W-:Y:S05]  /*9110*/  EXIT ;  /* 0x000000000000794d */ /* 0x000fea0003800000 */
.L_x_12:
[----:B------:R-:W-:-:S08]  /*9120*/  ISETP.NE.AND P0, PT, RZ, UR8, PT ;  /* 0x00000008ff007c0c */ /* 0x000fd0000bf05270 */
[----:B-----5:R-:W0:-:S00]  /*9130*/  USETMAXREG.DEALLOC.CTAPOOL 0x28 ;  /* 0x00000028000079c8 */ /* 0x020e0000080e0500 */
[----:B------:R-:W-:Y:S05]  /*9140*/  @P0 EXIT ;  /* 0x000000000000094d */ /* 0x000fea0003800000 */
[----:B0-----:R-:W-:Y:S01]  /*9150*/  LOP3.LUT P0, RZ, R5, 0xff, RZ, 0xc0, !PT ;  /* 0x000000ff05ff7812 */ /* 0x001fe2000780c0ff */
[----:B------:R-:W-:Y:S02]  /*9160*/  IMAD.MOV.U32 R8, RZ, RZ, 0x1 ;  /* 0x00000001ff087424 */ /* 0x000fe400078e00ff */
[----:B------:R-:W-:-:S10]  /*9170*/  IMAD.MOV.U32 R0, RZ, RZ, RZ ;  /* 0x000000ffff007224 */ /* 0x000fd400078e00ff */
[----:B------:R-:W-:Y:S05]  /*9180*/  @!P0 BRA `(.L_x_290) ;  /* 0x0000000c00448947 */ /* 0x000fea0003800000 */
[----:B------:R-:W-:Y:S01]  /*9190*/  LOP3.LUT P0, RZ, R4, 0x1f, RZ, 0xc0, !PT ;  /* 0x0000001f04ff7812 */ /* 0x000fe2000780c0ff */
[----:B------:R-:W-:Y:S01]  /*91a0*/  ULDC UR5, c[0x0][0x658] ;  /* 0x0001960000057ab9 */ /* 0x000fe20000000800 */
[----:B------:R-:W-:Y:S01]  /*91b0*/  UMOV UR6, 0xffffffff ;  /* 0xffffffff00067882 */ /* 0x000fe20000000000 */
[----:B------:R-:W-:Y:S01]  /*91c0*/  BSSY B0, `(.L_x_290) ;  /* 0x00000cd000007945 */ /* 0x000fe20003800000 */
[----:B------:R-:W-:Y:S01]  /*91d0*/  USHF.L.U32 UR6, UR6, UR5, URZ ;  /* 0x0000000506067299 */ /* 0x000fe2000800063f */
[C---:B------:R-:W-:Y:S01]  /*91e0*/  ISETP.NE.AND P3, PT, R3.reuse, RZ, PT ;  /* 0x000000ff0300720c */ /* 0x040fe20003f65270 */
[----:B------:R-:W-:Y:S01]  /*91f0*/  IMAD.MOV.U32 R9, RZ, RZ, 0x1 ;  /* 0x00000001ff097424 */ /* 0x000fe200078e00ff */
[----:B------:R-:W-:Y:S01]  /*9200*/  ISETP.NE.OR P0, PT, R3, RZ, !P0 ;  /* 0x000000ff0300720c */ /* 0x000fe20004705670 */
[----:B------:R-:W-:Y:S01]  /*9210*/  IMAD.MOV.U32 R8, RZ, RZ, 0x1 ;  /* 0x00000001ff087424 */ /* 0x000fe200078e00ff */
[----:B------:R-:W-:Y:S01]  /*9220*/  ULDC UR4, c[0x0][0x600] ;  /* 0x0001800000047ab9 */ /* 0x000fe20000000800 */
[----:B------:R-:W-:Y:S01]  /*9230*/  IMAD.MOV.U32 R0, RZ, RZ, RZ ;  /* 0x000000ffff007224 */ /* 0x000fe200078e00ff */
[----:B------:R-:W-:Y:S01]  /*9240*/  UMOV UR7, 0x1 ;  /* 0x0000000100077882 */ /* 0x000fe20000000000 */
[----:B------:R-:W-:-:S02]  /*9250*/  UIADD3 UR21, UR37, 0x1, URZ ;  /* 0x0000000125157890 */ /* 0x000fc4000fffe03f */
[----:B------:R-:W-:Y:S02]  /*9260*/  ULOP3.LUT UR13, UR42, 0x2, URZ, 0xfc, !UPT ;  /* 0x000000022a0d7892 */ /* 0x000fe4000f8efc3f */
[----:B------:R-:W-:Y:S02]  /*9270*/  UIADD3 UR4, UR4, -0x1, URZ ;  /* 0xffffffff04047890 */ /* 0x000fe4000fffe03f */
[----:B------:R-:W-:Y:S02]  /*9280*/  USHF.L.U32 UR5, UR7, UR5, URZ ;  /* 0x0000000507057299 */ /* 0x000fe4000800063f */
[----:B------:R-:W-:Y:S01]  /*9290*/  ULOP3.LUT UR6, URZ, UR6, URZ, 0x33, !UPT ;  /* 0x000000063f067292 */ /* 0x000fe2000f8e333f */
[----:B------:R-:W-:-:S11]  /*92a0*/  ULDC.64 UR30, c[0x0][0x198] ;  /* 0x00006600001e7ab9 */ /* 0x000fd60000000a00 */
.L_x_302:
[----:B------:R-:W-:-:S03]  /*92b0*/  UMOV UR7, 0xffffffff ;  /* 0xffffffff00077882 */ /* 0x000fc60000000000 */
[----:B------:R-:W-:Y:S05]  /*92c0*/  BRA.DIV UR7, `(.L_x_291) ;  /* 0x0000000e07c47947 */ /* 0x000fea000b800000 */
[----:B------:R-:W-:-:S13]  /*92d0*/  ELECT P6, URZ, PT ;  /* 0x00000000003f782f */ /* 0x000fda00038c0000 */
.L_x_313:
[----:B------:R-:W0:Y:S01]  /*92e0*/  LDC R3, c[0x0][0x28c] ;  /* 0x0000a300ff037b82 */ /* 0x000e220000000800 */
[----:B------:R-:W-:Y:S01]  /*92f0*/  BSSY B1, `(.L_x_292) ;  /* 0x0000044000017945 */ /* 0x000fe20003800000 */
[----:B0-----:R-:W-:-:S13]  /*9300*/  ISETP.LT.OR P6, PT, R3, 0x1, !P6 ;  /* 0x000000010300780c */ /* 0x001fda00077c1670 */
[----:B------:R-:W-:Y:S05]  /*9310*/  @P6 BRA `(.L_x_293) ;  /* 0x0000000400046947 */ /* 0x000fea0003800000 */
[----:B------:R-:W-:Y:S02]  /*9320*/  IMAD.SHL.U32 R6, R2, 0x100, RZ ;  /* 0x0000010002067824 */ /* 0x000fe400078e00ff */
[----:B------:R-:W-:Y:S02]  /*9330*/  IMAD.SHL.U32 R18, R18, 0x40, RZ ;  /* 0x0000004012127824 */ /* 0x000fe400078e00ff */
[----:B------:R-:W-:Y:S02]  /*9340*/  IMAD.MOV.U32 R11, RZ, RZ, RZ ;  /* 0x000000ffff0b7224 */ /* 0x000fe400078e00ff */
[----:B------:R-:W-:Y:S02]  /*9350*/  IMAD.U32 R12, RZ, RZ, UR21 ;  /* 0x00000015ff0c7e24 */ /* 0x000fe4000f8e00ff */
[----:B------:R-:W-:Y:S02]  /*9360*/  IMAD.MOV.U32 R2, RZ, RZ, R8 ;  /* 0x000000ffff027224 */ /* 0x000fe400078e0008 */
[----:B------:R-:W-:-:S07]  /*9370*/  IMAD.MOV.U32 R3, RZ, RZ, R0 ;  /* 0x000000ffff037224 */ /* 0x000fce00078e0000 */
.L_x_297:
[----:B------:R-:W0:Y:S01]  /*9380*/  S2R R5, SR_CgaCtaId ;  /* 0x0000000000057919 */ /* 0x000e220000008800 */
[----:B------:R-:W-:-:S04]  /*9390*/  MOV R4, 0x400 ;  /* 0x0000040000047802 */ /* 0x000fc80000000f00 */
[----:B0-----:R-:W-:Y:S02]  /*93a0*/  LEA R10, R5, R4, 0x18 ;  /* 0x00000004050a7211 */ /* 0x001fe400078ec0ff */
[----:B------:R-:W-:Y:S01]  /*93b0*/  SHF.L.U32 R4, R2, 0x1f, RZ ;  /* 0x0000001f02047819 */ /* 0x000fe200000006ff */
[----:B------:R-:W0:Y:S02]  /*93c0*/  @!P3 LDC R5, c[0x0][0x500] ;  /* 0x00014000ff05bb82 */ /* 0x000e240000000800 */
[----:B------:R-:W-:-:S04]  /*93d0*/  IMAD R7, R3, 0x8, R10 ;  /* 0x0000000803077824 */ /* 0x000fc800078e020a */
[----:B------:R-:W1:Y:S02]  /*93e0*/  SYNCS.PHASECHK.TRANS64.TRYWAIT P1, [R7+URZ+0x10], R4 ;  /* 0x00001004070075a7 */ /* 0x000e64000802017f */
[----:B-1----:R-:W-:Y:S05]  /*93f0*/  @!P1 BRA `(.L_x_294) ;  /* 0x0000000c00989947 */ /* 0x002fea0003800000 */
.L_x_314:
[----:B------:R-:W-:Y:S01]  /*9400*/  UPRMT UR7, UR13, 0x9910, URZ ;  /* 0x000099100d077896 */ /* 0x000fe2000800003f */
[----:B0-----:R0:W-:Y:S03]  /*9410*/  @!P3 SYNCS.ARRIVE.TRANS64 RZ, [R7+URZ], R5 ;  /* 0x0000000507ffb9a7 */ /* 0x0011e6000800003f */
[----:B------:R-:W-:-:S06]  /*9420*/  UISETP.NE.AND UP0, UPT, UR7, 0x2, UPT ;  /* 0x000000020700788c */ /* 0x000fcc000bf05270 */
[----:B------:R-:W-:-:S13]  /*9430*/  PLOP3.LUT P1, PT, PT, PT, UP0, 0x80, 0x0 ;  /* 0x000000000000781c */ /* 0x000fda0003f2f008 */
[----:B0-----:R-:W-:Y:S05]  /*9440*/  @P1 BRA `(.L_x_295) ;  /* 0x0000000000041947 */ /* 0x001fea0003800000 */
[----:B------:R-:W-:Y:S01]  /*9450*/  BPT.TRAP 0x1 ;  /* 0x000000040000795c */ /* 0x000fe20000300000 */
.L_x_295:
[----:B------:R-:W-:Y:S05]  /*9460*/  @P0 BRA `(.L_x_296) ;  /* 0x0000000000040947 */ /* 0x000fea0003800000 */
[----:B------:R-:W-:Y:S01]  /*9470*/  BPT.TRAP 0x1 ;  /* 0x000000040000795c */ /* 0x000fe20000300000 */
.L_x_296:
[--C-:B-1----:R-:W-:Y:S01]  /*9480*/  IMAD R4, R3, 0x4000, R10.reuse ;  /* 0x0000400003047824 */ /* 0x102fe200078e020a */
[----:B------:R-:W-:Y:S01]  /*9490*/  R2UR UR34, R11 ;  /* 0x000000000b2272ca */ /* 0x000fe200000e0000 */
[----:B------:R-:W-:Y:S01]  /*94a0*/  IMAD R10, R3, 0x10000, R10 ;  /* 0x00010000030a7824 */ /* 0x000fe200078e020a */
[----:B------:R-:W-:Y:S01]  /*94b0*/  R2UR UR33, R7 ;  /* 0x00000000072172ca */ /* 0x000fe200000e0000 */
[----:B------:R-:W-:Y:S01]  /*94c0*/  VIADD R12, R12, 0xffffffff ;  /* 0xffffffff0c0c7836 */ /* 0x000fe20000000000 */
[----:B------:R-:W-:Y:S01]  /*94d0*/  R2UR UR24, R4 ;  /* 0x00000000041872ca */ /* 0x000fe200000e0000 */
[----:B------:R-:W-:Y:S01]  /*94e0*/  UIADD3 UR14, UP0, UR30, 0xf0, URZ ;  /* 0x000000f01e0e7890 */ /* 0x000fe2000ff1e03f */
[----:B------:R-:W-:Y:S01]  /*94f0*/  R2UR UR8, R10 ;  /* 0x000000000a0872ca */ /* 0x000fe200000e0000 */
[----:B------:R-:W-:Y:S01]  /*9500*/  UIADD3 UR44, UP1, UR30, 0x1f0, URZ ;  /* 0x000001f01e2c7890 */ /* 0x000fe2000ff3e03f */
[----:B------:R-:W-:Y:S01]  /*9510*/  R2UR UR36, R19 ;  /* 0x00000000132472ca */ /* 0x000fe200000e0000 */
[----:B------:R-:W-:Y:S01]  /*9520*/  UIADD3.X UR15, URZ, UR31, URZ, UP0, !UPT ;  /* 0x0000001f3f0f7290 */ /* 0x000fe200087fe43f */
[----:B------:R-:W-:Y:S01]  /*9530*/  R2UR UR35, R18 ;  /* 0x00000000122372ca */ /* 0x000fe200000e0000 */
[----:B------:R-:W-:Y:S01]  /*9540*/  UIADD3.X UR45, URZ, UR31, URZ, UP1, !UPT ;  /* 0x0000001f3f2d7290 */ /* 0x000fe20008ffe43f */
[----:B------:R-:W-:Y:S01]  /*9550*/  R2UR UR19, R6 ;  /* 0x00000000061372ca */ /* 0x000fe200000e0000 */
[----:B------:R-:W-:Y:S01]  /*9560*/  UIADD3 UR26, UR34, 0x20, URZ ;  /* 0x00000020221a7890 */ /* 0x000fe2000fffe03f */
[----:B------:R-:W-:Y:S01]  /*9570*/  ISETP.GT.AND P2, PT, R12, 0x1, PT ;  /* 0x000000010c00780c */ /* 0x000fe20003f44270 */
[----:B------:R-:W-:Y:S01]  /*9580*/  VIADD R3, R3, 0x1 ;  /* 0x0000000103037836 */ /* 0x000fe20000000000 */
[----:B------:R-:W-:Y:S01]  /*9590*/  UMOV UR22, 0x0 ;  /* 0x0000000000167882 */ /* 0x000fe20000000000 */
[----:B------:R-:W-:Y:S01]  /*95a0*/  UIADD3 UR32, UR24, 0x100, URZ ;  /* 0x0000010018207890 */ /* 0x000fe2000fffe03f */
[----:B------:R-:W-:Y:S01]  /*95b0*/  VIADD R11, R11, 0x40 ;  /* 0x000000400b0b7836 */ /* 0x000fe20000000000 */
[----:B------:R-:W-:Y:S01]  /*95c0*/  UIADD3 UR24, UR24, 0x2100, URZ ;  /* 0x0000210018187890 */ /* 0x000fe2000fffe03f */
[----:B------:R-:W-:Y:S01]  /*95d0*/  ISETP.NE.AND P1, PT, R3, 0x2, PT ;  /* 0x000000020300780c */ /* 0x000fe20003f25270 */
[----:B------:R-:W-:-:S02]  /*95e0*/  UIADD3 UR16, UR8, 0x8100, URZ ;  /* 0x0000810008107890 */ /* 0x000fc4000fffe03f */
[----:B------:R-:W-:Y:S01]  /*95f0*/  UIADD3 UR8, UR8, 0x10100, URZ ;  /* 0x0001010008087890 */ /* 0x000fe2000fffe03f */
[----:B------:R-:W-:Y:S01]  /*9600*/  SEL R5, RZ, 0x1, P1 ;  /* 0x00000001ff057807 */ /* 0x000fe20000800000 */
[----:B------:R-:W-:Y:S01]  /*9610*/  UMOV UR23, 0x10000000 ;  /* 0x1000000000177882 */ /* 0x000fe20000000000 */
[----:B------:R-:W-:Y:S01]  /*9620*/  UMOV UR25, UR33 ;  /* 0x0000002100197c82 */ /* 0x000fe20008000000 */
[----:B------:R-:W-:Y:S01]  /*9630*/  UMOV UR28, UR36 ;  /* 0x00000024001c7c82 */ /* 0x000fe20008000000 */
[----:B------:R-:W-:Y:S01]  /*9640*/  UMOV UR27, UR35 ;  /* 0x00000023001b7c82 */ /* 0x000fe20008000000 */
[----:B------:R-:W-:Y:S01]  /*9650*/  UMOV UR17, UR33 ;  /* 0x0000002100117c82 */ /* 0x000fe20008000000 */
[----:B------:R-:W-:Y:S01]  /*9660*/  UMOV UR18, UR34 ;  /* 0x0000002200127c82 */ /* 0x000fe20008000000 */
[----:B------:R-:W-:Y:S01]  /*9670*/  UMOV UR20, UR36 ;  /* 0x0000002400147c82 */ /* 0x000fe20008000000 */
[----:B------:R0:W-:Y:S01]  /*9680*/  UTMALDG.3D [UR32], [UR14], desc[UR22] ;  /* 0x000016200e0075b4 */ /* 0x0001e20008011000 */
[----:B------:R-:W-:Y:S01]  /*9690*/  UMOV UR9, UR33 ;  /* 0x0000002100097c82 */ /* 0x000fe20008000000 */
[----:B------:R-:W-:Y:S01]  /*96a0*/  UMOV UR11, UR19 ;  /* 0x00000013000b7c82 */ /* 0x000fe20008000000 */
[----:B------:R-:W-:Y:S01]  /*96b0*/  UMOV UR12, UR36 ;  /* 0x00000024000c7c82 */ /* 0x000fe20008000000 */
[----:B------:R-:W-:Y:S01]  /*96c0*/  UMOV UR10, UR26 ;  /* 0x0000001a000a7c82 */ /* 0x000fe20008000000 */
[----:B------:R-:W-:-:S02]  /*96d0*/  LOP3.LUT R2, R2, R5, RZ, 0x3c, !PT ;  /* 0x0000000502027212 */ /* 0x000fc400078e3cff */
[----:B------:R-:W-:Y:S01]  /*96e0*/  SEL R3, R3, RZ, P1 ;  /* 0x000000ff03037207 */ /* 0x000fe20000800000 */
[----:B------:R0:W-:Y:S01]  /*96f0*/  UTMALDG.3D [UR24], [UR14], desc[UR22] ;  /* 0x000016180e0075b4 */ /* 0x0001e20008011000 */
[----:B------:R0:W-:Y:S01]  /*9700*/  UTMALDG.3D [UR16], [UR44], desc[UR22] ;  /* 0x000016102c0075b4 */ /* 0x0001e20008011000 */
[----:B------:R0:W-:Y:S02]  /*9710*/  UTMALDG.3D [UR8], [UR44], desc[UR22] ;  /* 0x000016082c0075b4 */ /* 0x0001e40008011000 */
[----:B0-----:R-:W-:Y:S05]  /*9720*/  @P2 BRA `(.L_x_297) ;  /* 0xfffffffc00142947 */ /* 0x001fea000383ffff */
.L_x_293:
[----:B------:R-:W-:Y:S05]  /*9730*/  BSYNC B1 ;  /* 0x0000000000017941 */ /* 0x000fea0003800000 */
.L_x_292:
[----:B------:R-:W-:Y:S01]  /*9740*/  LOP3.LUT P4, RZ, R9, 0xff, RZ, 0xc0, !PT ;  /* 0x000000ff09ff7812 */ /* 0x000fe2000788c0ff */
[----:B------:R-:W-:Y:S01]  /*9750*/  VIADD R0, R0, UR37 ;  /* 0x0000002500007c36 */ /* 0x000fe20008000000 */
[----:B------:R-:W-:Y:S01]  /*9760*/  ULDC.64 UR8, c[0x0][0x650] ;  /* 0x0001940000087ab9 */ /* 0x000fe20000000a00 */
[----:B------:R-:W-:Y:S01]  /*9770*/  BSSY B1, `(.L_x_298) ;  /* 0x000006f000017945 */ /* 0x000fe20003800000 */
[----:B------:R-:W-:Y:S01]  /*9780*/  IMAD.MOV.U32 R18, RZ, RZ, -0x1 ;  /* 0xffffffffff127424 */ /* 0x000fe200078e00ff */
[----:B------:R-:W-:Y:S01]  /*9790*/  PRMT R9, RZ, 0x7610, R9 ;  /* 0x00007610ff097816 */ /* 0x000fe20000000009 */
[----:B------:R-:W-:Y:S01]  /*97a0*/  IMAD.MOV.U32 R19, RZ, RZ, -0x1 ;  /* 0xffffffffff137424 */ /* 0x000fe200078e00ff */
[C---:B------:R-:W-:Y:S02]  /*97b0*/  ISETP.GT.U32.AND P1, PT, R0.reuse, 0x1, PT ;  /* 0x000000010000780c */ /* 0x040fe40003f24070 */
[----:B------:R-:W-:Y:S02]  /*97c0*/  SHF.R.U32.HI R2, RZ, 0x1, R0 ;  /* 0x00000001ff027819 */ /* 0x000fe40000011600 */
[----:B------:R-:W-:-:S02]  /*97d0*/  LOP3.LUT R0, R0, 0x1, RZ, 0xc0, !PT ;  /* 0x0000000100007812 */ /* 0x000fc400078ec0ff */
[----:B------:R-:W0:Y:S01]  /*97e0*/  @P4 S2R R4, SR_CgaCtaId ;  /* 0x0000000000044919 */ /* 0x000e220000008800 */
[----:B------:R-:W-:Y:S02]  /*97f0*/  @P4 MOV R3, 0x400 ;  /* 0x0000040000034802 */ /* 0x000fe40000000f00 */
[----:B------:R-:W-:-:S04]  /*9800*/  LOP3.LUT R2, R2, 0x1, RZ, 0xc0, !PT ;  /* 0x0000000102027812 */ /* 0x000fc800078ec0ff */
[----:B------:R-:W-:Y:S02]  /*9810*/  ISETP.NE.U32.AND P2, PT, R2, 0x1, PT ;  /* 0x000000010200780c */ /* 0x000fe40003f45070 */
[----:B0-----:R-:W-:Y:S01]  /*9820*/  @P4 LEA R3, R4, R3, 0x18 ;  /* 0x0000000304034211 */ /* 0x001fe200078ec0ff */
[----:B------:R-:W-:-:S03]  /*9830*/  IMAD.U32 R4, RZ, RZ, UR37 ;  /* 0x00000025ff047e24 */ /* 0x000fc6000f8e00ff */
[----:B------:R0:W-:Y:S01]  /*9840*/  @P4 SYNCS.ARRIVE.TRANS64.A1T0 RZ, [R3+URZ+0x58], RZ ;  /* 0x000058ff03ff49a7 */ /* 0x0001e2000810003f */
[----:B------:R-:W-:Y:S02]  /*9850*/  IADD3 R16, P4, R16, UR38, RZ ;  /* 0x0000002610107c10 */ /* 0x000fe4000ff9e0ff */
[----:B------:R-:W-:Y:S02]  /*9860*/  ISETP.LT.U32.AND P1, PT, R4, 0x2, P1 ;  /* 0x000000020400780c */ /* 0x000fe40000f21070 */
[----:B------:R-:W-:Y:S02]  /*9870*/  IADD3.X R17, R17, UR41, RZ, P4, !PT ;  /* 0x0000002911117c10 */ /* 0x000fe4000a7fe4ff */
[----:B------:R-:W-:Y:S02]  /*9880*/  ISETP.GE.U32.AND P4, PT, R16, UR8, PT ;  /* 0x0000000810007c0c */ /* 0x000fe4000bf86070 */
[----:B0-----:R-:W-:Y:S02]  /*9890*/  SEL R3, RZ, 0x1, !P1 ;  /* 0x00000001ff037807 */ /* 0x001fe40004800000 */
[----:B------:R-:W-:-:S02]  /*98a0*/  ISETP.GE.U32.AND.EX P1, PT, R17, UR9, PT, P4 ;  /* 0x0000000911007c0c */ /* 0x000fc4000bf26140 */
[----:B------:R-:W-:-:S04]  /*98b0*/  ISETP.GT.U32.AND P2, PT, R4, 0x1, !P2 ;  /* 0x000000010400780c */ /* 0x000fc80005744070 */
[----:B------:R-:W-:-:S04]  /*98c0*/  SEL R2, RZ, 0x1, !P2 ;  /* 0x00000001ff027807 */ /* 0x000fc80005000000 */
[--C-:B------:R-:W-:Y:S01]  /*98d0*/  LOP3.LUT R8, R2, R8, R3.reuse, 0x96, !PT ;  /* 0x0000000802087212 */ /* 0x100fe200078e9603 */
[----:B------:R-:W-:Y:S01]  /*98e0*/  IMAD.MOV.U32 R2, RZ, RZ, -0x1 ;  /* 0xffffffffff027424 */ /* 0x000fe200078e00ff */
[----:B------:R-:W-:Y:S01]  /*98f0*/  PRMT R3, RZ, 0x7610, R3 ;  /* 0x00007610ff037816 */ /* 0x000fe20000000003 */
[----:B------:R-:W-:Y:S06]  /*9900*/  @P1 BRA `(.L_x_299) ;  /* 0x0000000400541947 */ /* 0x000fec0003800000 */
[----:B------:R-:W0:Y:S01]  /*9910*/  S2UR UR7, SR_CTAID.X ;  /* 0x00000000000779c3 */ /* 0x000e220000002500 */
[----:B------:R-:W-:Y:S01]  /*9920*/  ULDC.64 UR8, c[0x0][0x628] ;  /* 0x00018a0000087ab9 */ /* 0x000fe20000000a00 */
[----:B------:R-:W-:Y:S01]  /*9930*/  ULDC UR10, c[0x0][0x150] ;  /* 0x00005400000a7ab9 */ /* 0x000fe20000000800 */
[----:B------:R-:W-:Y:S01]  /*9940*/  ISETP.NE.U32.AND P1, PT, RZ, UR8, PT ;  /* 0x00000008ff007c0c */ /* 0x000fe2000bf25070 */
[----:B------:R-:W-:Y:S01]  /*9950*/  ULDC UR11, c[0x0][0x630] ;  /* 0x00018c00000b7ab9 */ /* 0x000fe20000000800 */
[----:B------:R-:W-:Y:S01]  /*9960*/  ULDC UR14, c[0x0][0x154] ;  /* 0x00005500000e7ab9 */ /* 0x000fe20000000800 */
[----:B------:R-:W-:Y:S01]  /*9970*/  IMAD.MOV.U32 R2, RZ, RZ, R16 ;  /* 0x000000ffff027224 */ /* 0x000fe200078e0010 */
[----:B------:R-:W-:Y:S01]  /*9980*/  ISETP.NE.AND.EX P1, PT, RZ, UR9, PT, P1 ;  /* 0x00000009ff007c0c */ /* 0x000fe2000bf25310 */
[----:B------:R-:W1:Y:S01]  /*9990*/  S2UR UR12, SR_CTAID.Y ;  /* 0x00000000000c79c3 */ /* 0x000e620000002600 */
[----:B0-----:R-:W-:-:S05]  /*99a0*/  I2FP.F32.U32 R3, UR7 ;  /* 0x0000000700037c45 */ /* 0x001fca0008201000 */
[----:B------:R-:W-:Y:S01]  /*99b0*/  FMUL R10, R3, UR10 ;  /* 0x0000000a030a7c20 */ /* 0x000fe20008400000 */
[----:B------:R-:W-:-:S05]  /*99c0*/  IMAD.MOV.U32 R3, RZ, RZ, R17 ;  /* 0x000000ffff037224 */ /* 0x000fca00078e0011 */
[----:B------:R-:W-:Y:S05]  /*99d0*/  @!P1 BRA `(.L_x_300) ;  /* 0x0000000000289947 */ /* 0x000fea0003800000 */
[----:B------:R-:W-:Y:S02]  /*99e0*/  ULDC UR10, c[0x0][0x634] ;  /* 0x00018d00000a7ab9 */ /* 0x000fe40000000800 */
[----:B------:R-:W-:-:S05]  /*99f0*/  IADD3 R7, P1, R16, UR10, RZ ;  /* 0x0000000a10077c10 */ /* 0x000fca000ff3e0ff */
[----:B------:R-:W-:-:S04]  /*9a00*/  IMAD.X R11, RZ, RZ, R17, P1 ;  /* 0x000000ffff0b7224 */ /* 0x000fc800008e0611 */
[----:B------:R-:W-:-:S04]  /*9a10*/  IMAD.WIDE.U32 R4, R11, UR8, RZ ;  /* 0x000000080b047c25 */ /* 0x000fc8000f8e00ff */
[----:B------:R-:W-:-:S04]  /*9a20*/  IMAD.WIDE.U32 R4, P1, R7, UR9, R4 ;  /* 0x0000000907047c25 */ /* 0x000fc8000f820004 */
[----:B------:R-:W-:-:S04]  /*9a30*/  IMAD.WIDE.U32 R6, R7, UR8, RZ ;  /* 0x0000000807067c25 */ /* 0x000fc8000f8e00ff */
[----:B------:R-:W-:Y:S01]  /*9a40*/  IMAD.X R3, RZ, RZ, RZ, P1 ;  /* 0x000000ffff037224 */ /* 0x000fe200008e06ff */
[----:B------:R-:W-:Y:S01]  /*9a50*/  IADD3 RZ, P1, R7, R4, RZ ;  /* 0x0000000407ff7210 */ /* 0x000fe20007f3e0ff */
[----:B------:R-:W-:-:S04]  /*9a60*/  IMAD.MOV.U32 R2, RZ, RZ, R5 ;  /* 0x000000ffff027224 */ /* 0x000fc800078e0005 */
[----:B------:R-:W-:-:S08]  /*9a70*/  IMAD.WIDE.U32.X R2, R11, UR9, R2, P1 ;  /* 0x000000090b027c25 */ /* 0x000fd000088e0402 */
.L_x_300:
[--C-:B------:R-:W-:Y:S01]  /*9a80*/  SHF.R.U64 R19, R2, UR11, R3.reuse ;  /* 0x0000000b02137c19 */ /* 0x100fe20008001203 */
[----:B------:R-:W0:Y:S01]  /*9a90*/  F2I.U32.TRUNC.NTZ R10, R10 ;  /* 0x0000000a000a7305 */ /* 0x000e22000020f000 */
[----:B------:R-:W-:Y:S01]  /*9aa0*/  SHF.R.U32.HI R2, RZ, UR11, R3 ;  /* 0x0000000bff027c19 */ /* 0x000fe20008011603 */
[----:B------:R-:W-:Y:S01]  /*9ab0*/  ULDC.64 UR8, c[0x0][0x620] ;  /* 0x0001880000087ab9 */ /* 0x000fe20000000a00 */
[----:B------:R-:W-:Y:S01]  /*9ac0*/  IADD3 R5, P1, RZ, -R19, RZ ;  /* 0x80000013ff057210 */ /* 0x000fe20007f3e0ff */
[----:B------:R-:W2:Y:S01]  /*9ad0*/  LDC R15, c[0x0][0x610] ;  /* 0x00018400ff0f7b82 */ /* 0x000ea20000000800 */
[----:B-1----:R-:W-:Y:S01]  /*9ae0*/  I2FP.F32.U32 R4, UR12 ;  /* 0x0000000c00047c45 */ /* 0x002fe20008201000 */
[----:B------:R-:W-:Y:S01]  /*9af0*/  ULDC UR11, c[0x0][0x658] ;  /* 0x00019600000b7ab9 */ /* 0x000fe20000000800 */
[----:B------:R-:W-:Y:S01]  /*9b00*/  ULDC UR16, c[0x0][0x648] ;  /* 0x0001920000107ab9 */ /* 0x000fe20000000800 */
[----:B------:R-:W-:Y:S02]  /*9b10*/  IMAD.X R2, RZ, RZ, ~R2, P1 ;  /* 0x000000ffff027224 */ /* 0x000fe400008e0e02 */
[----:B------:R-:W-:Y:S01]  /*9b20*/  FMUL R6, R4, UR14 ;  /* 0x0000000e04067c20 */ /* 0x000fe20008400000 */
[----:B------:R-:W-:Y:S01]  /*9b30*/  ULDC.64 UR14, c[0x0][0x640] ;  /* 0x00019000000e7ab9 */ /* 0x000fe20000000a00 */
[----:B------:R-:W-:Y:S01]  /*9b40*/  IMAD R4, R2, UR8, RZ ;  /* 0x0000000802047c24 */ /* 0x000fe2000f8e02ff */
[----:B------:R-:W-:Y:S01]  /*9b50*/  ISETP.NE.U32.AND P1, PT, RZ, UR14, PT ;  /* 0x0000000eff007c0c */ /* 0x000fe2000bf25070 */
[C---:B------:R-:W-:Y:S01]  /*9b60*/  IMAD.WIDE.U32 R2, R5.reuse, UR8, R16 ;  /* 0x0000000805027c25 */ /* 0x040fe2000f8e0010 */
[----:B0-----:R-:W-:Y:S01]  /*9b70*/  R2UR UR8, R10 ;  /* 0x000000000a0872ca */ /* 0x001fe200000e0000 */
[----:B------:R-:W0:Y:S01]  /*9b80*/  F2I.U32.TRUNC.NTZ R6, R6 ;  /* 0x0000000600067305 */ /* 0x000e22000020f000 */
[----:B------:R-:W-:Y:S01]  /*9b90*/  ISETP.NE.AND.EX P1, PT, RZ, UR15, PT, P1 ;  /* 0x0000000fff007c0c */ /* 0x000fe2000bf25310 */
[----:B------:R-:W-:Y:S01]  /*9ba0*/  IMAD R5, R5, UR9, R4 ;  /* 0x0000000905057c24 */ /* 0x000fe2000f8e0204 */
[----:B------:R-:W-:-:S03]  /*9bb0*/  ULDC UR9, c[0x0][0x618] ;  /* 0x0001860000097ab9 */ /* 0x000fc60000000800 */
[----:B------:R-:W-:-:S05]  /*9bc0*/  IMAD.IADD R3, R3, 0x1, R5 ;  /* 0x0000000103037824 */ /* 0x000fca00078e0205 */
[--C-:B------:R-:W-:Y:S02]  /*9bd0*/  SHF.R.U64 R10, R2, UR9, R3.reuse ;  /* 0x00000009020a7c19 */ /* 0x100fe40008001203 */
[----:B------:R-:W-:Y:S01]  /*9be0*/  SHF.R.U32.HI R3, RZ, UR9, R3 ;  /* 0x00000009ff037c19 */ /* 0x000fe20008011603 */
[----:B------:R-:W-:Y:S01]  /*9bf0*/  ULDC UR9, c[0x0][0x608] ;  /* 0x0001820000097ab9 */ /* 0x000fe20000000800 */
[----:B0-----:R-:W-:Y:S02]  /*9c00*/  R2UR UR10, R6 ;  /* 0x00000000060a72ca */ /* 0x001fe400000e0000 */
[--C-:B------:R-:W-:Y:S02]  /*9c10*/  SHF.R.U64 R12, R10, UR9, R3.reuse ;  /* 0x000000090a0c7c19 */ /* 0x100fe40008001203 */
[----:B------:R-:W-:Y:S01]  /*9c20*/  SHF.R.U32.HI R3, RZ, UR9, R3 ;  /* 0x00000009ff037c19 */ /* 0x000fe20008011603 */
[----:B------:R-:W-:-:S03]  /*9c30*/  UIADD3 UR9, -UR8, URZ, URZ ;  /* 0x0000003f08097290 */ /* 0x000fc6000fffe13f */
[--C-:B------:R-:W-:Y:S01]  /*9c40*/  SHF.R.U64 R13, R12, UR11, R3.reuse ;  /* 0x0000000b0c0d7c19 */ /* 0x100fe20008001203 */
[----:B------:R-:W-:Y:S01]  /*9c50*/  ULDC UR8, c[0x0][0x144] ;  /* 0x0000510000087ab9 */ /* 0x000fe20000000800 */
[----:B------:R-:W-:-:S03]  /*9c60*/  SHF.R.U32.HI R3, RZ, UR11, R3 ;  /* 0x0000000bff037c19 */ /* 0x000fc60008011603 */
[----:B------:R-:W-:Y:S01]  /*9c70*/  IMAD.MOV.U32 R2, RZ, RZ, R13 ;  /* 0x000000ffff027224 */ /* 0x000fe200078e000d */
[----:B------:R-:W-:Y:S06]  /*9c80*/  @!P1 BRA `(.L_x_301) ;  /* 0x0000000000289947 */ /* 0x000fec0003800000 */
        /* <DEDUP_REMOVED lines=10> */
.L_x_301:
[----:B------:R-:W-:Y:S01]  /*9d30*/  UISETP.NE.AND UP0, UPT, UR40, URZ, UPT ;  /* 0x0000003f2800728c */ /* 0x000fe2000bf05270 */
[----:B------:R-:W-:Y:S01]  /*9d40*/  SHF.R.U64 R3, R2, UR16, R3 ;  /* 0x0000001002037c19 */ /* 0x000fe20008001203 */
[----:B------:R-:W-:Y:S01]  /*9d50*/  UIADD3 UR10, -UR10, URZ, URZ ;  /* 0x0000003f0a0a7290 */ /* 0x000fe2000fffe13f */
[----:B------:R-:W-:Y:S01]  /*9d60*/  LOP3.LUT R2, R12, UR6, RZ, 0xc0, !PT ;  /* 0x000000060c027c12 */ /* 0x000fe2000f8ec0ff */
[----:B------:R-:W-:Y:S01]  /*9d70*/  UIMAD UR7, UR8, UR9, UR7 ;  /* 0x00000009080772a4 */ /* 0x000fe2000f8e0207 */
[----:B------:R-:W-:Y:S01]  /*9d80*/  LOP3.LUT R5, R10, UR4, RZ, 0xc0, !PT ;  /* 0x000000040a057c12 */ /* 0x000fe2000f8ec0ff */
[----:B------:R-:W-:Y:S01]  /*9d90*/  IMAD.MOV R4, RZ, RZ, -R3 ;  /* 0x000000ffff047224 */ /* 0x000fe200078e0a03 */
[----:B------:R-:W-:Y:S01]  /*9da0*/  ULDC UR8, c[0x0][0x148] ;  /* 0x0000520000087ab9 */ /* 0x000fe20000000800 */
[----:B------:R-:W-:Y:S01]  /*9db0*/  IMAD R18, R3, UR5, R2 ;  /* 0x0000000503127c24 */ /* 0x000fe2000f8e0202 */
[----:B------:R-:W-:Y:S01]  /*9dc0*/  PLOP3.LUT P1, PT, PT, PT, UP0, 0x80, 0x0 ;  /* 0x000000000000781c */ /* 0x000fe20003f2f008 */
[----:B------:R-:W-:Y:S01]  /*9dd0*/  IMAD.MOV.U32 R3, RZ, RZ, 0x1 ;  /* 0x00000001ff037424 */ /* 0x000fe200078e00ff */
[----:B------:R-:W-:-:S03]  /*9de0*/  @UP0 UIMAD UR7, UR8, UR10, UR12 ;  /* 0x0000000a080702a4 */ /* 0x000fc6000f8e020c */
[----:B------:R-:W-:Y:S02]  /*9df0*/  ULDC UR8, c[0x0][0x638] ;  /* 0x00018e0000087ab9 */ /* 0x000fe40000000800 */
[----:B------:R-:W-:Y:S02]  /*9e00*/  IMAD R2, R4, UR8, R13 ;  /* 0x0000000804027c24 */ /* 0x000fe4000f8e020d */
[----:B--2---:R-:W-:Y:S01]  /*9e10*/  IMAD R18, R18, R15, UR7 ;  /* 0x0000000712127e24 */ /* 0x004fe2000f8e020f */
[----:B------:R-:W-:Y:S02]  /*9e20*/  ULDC UR7, c[0x0][0x600] ;  /* 0x0001800000077ab9 */ /* 0x000fe40000000800 */
[----:B------:R-:W-:-:S05]  /*9e30*/  IMAD R5, R2, UR7, R5 ;  /* 0x0000000702057c24 */ /* 0x000fca000f8e0205 */
[----:B------:R-:W-:Y:S02]  /*9e40*/  SEL R2, R5, R18, !P1 ;  /* 0x0000001205027207 */ /* 0x000fe40004800000 */
[----:B------:R-:W-:-:S07]  /*9e50*/  SEL R18, R18, R5, !P1 ;  /* 0x0000000512127207 */ /* 0x000fce0004800000 */
.L_x_299:
[----:B------:R-:W-:Y:S05]  /*9e60*/  BSYNC B1 ;  /* 0x0000000000017941 */ /* 0x000fea0003800000 */
.L_x_298:
[----:B------:R-:W-:-:S13]  /*9e70*/  LOP3.LUT P1, RZ, R3, 0xff, RZ, 0xc0, !PT ;  /* 0x000000ff03ff7812 */ /* 0x000fda000782c0ff */
[----:B------:R-:W-:Y:S05]  /*9e80*/  @P1 BRA `(.L_x_302) ;  /* 0xfffffff400081947 */ /* 0x000fea000383ffff */
[----:B------:R-:W-:Y:S05]  /*9e90*/  BSYNC B0 ;  /* 0x0000000000007941 */ /* 0x000fea0003800000 */
.L_x_290:
[----:B------:R-:W-:-:S03]  /*9ea0*/  UMOV UR7, 0xffffffff ;  /* 0xffffffff00077882 */ /* 0x000fc60000000000 */
[----:B------:R-:W-:Y:S05]  /*9eb0*/  BRA.DIV UR7, `(.L_x_303) ;  /* 0x0000000207fc7947 */ /* 0x000fea000b800000 */
[----:B------:R-:W-:-:S13]  /*9ec0*/  ELECT P6, URZ, PT ;  /* 0x00000000003f782f */ /* 0x000fda00038c0000 */
.L_x_317:
[----:B------:R-:W-:Y:S04]  /*9ed0*/  BSSY B0, `(.L_x_304) ;  /* 0x000001a000007945 */ /* 0x000fe80003800000 */
[----:B------:R-:W-:Y:S05]  /*9ee0*/  @!P6 BRA `(.L_x_305) ;  /* 0x000000000060e947 */ /* 0x000fea0003800000 */
[----:B------:R-:W-:-:S04]  /*9ef0*/  ULOP3.LUT UR7, UR42, 0x2, URZ, 0xfc, !UPT ;  /* 0x000000022a077892 */ /* 0x000fc8000f8efc3f */
[----:B------:R-:W-:-:S06]  /*9f00*/  UISETP.NE.AND UP0, UPT, UR7, 0x3, UPT ;  /* 0x000000030700788c */ /* 0x000fcc000bf05270 */
[----:B------:R-:W-:-:S13]  /*9f10*/  PLOP3.LUT P0, PT, PT, PT, UP0, 0x80, 0x0 ;  /* 0x000000000000781c */ /* 0x000fda0003f0f008 */
[----:B------:R-:W-:Y:S05]  /*9f20*/  @!P0 BRA `(.L_x_306) ;  /* 0x0000000000048947 */ /* 0x000fea0003800000 */
[----:B------:R-:W-:Y:S01]  /*9f30*/  BPT.TRAP 0x1 ;  /* 0x000000040000795c */ /* 0x000fe20000300000 */
.L_x_306:
[----:B------:R-:W0:Y:S01]  /*9f40*/  S2R R3, SR_CgaCtaId ;  /* 0x0000000000037919 */ /* 0x000e220000008800 */
[----:B------:R-:W-:-:S04]  /*9f50*/  MOV R2, 0x400 ;  /* 0x0000040000027802 */ /* 0x000fc80000000f00 */
[----:B0-----:R-:W-:Y:S02]  /*9f60*/  LEA R3, R3, R2, 0x18 ;  /* 0x0000000203037211 */ /* 0x001fe400078ec0ff */
[----:B------:R-:W-:-:S03]  /*9f70*/  SHF.L.U32 R2, R8, 0x1f, RZ ;  /* 0x0000001f08027819 */ /* 0x000fc600000006ff */
[----:B------:R-:W-:-:S04]  /*9f80*/  VIADD R3, R3, 0x10 ;  /* 0x0000001003037836 */ /* 0x000fc80000000000 */
[C---:B------:R-:W-:Y:S02]  /*9f90*/  IMAD R7, R0.reuse, 0x8, R3 ;  /* 0x0000000800077824 */ /* 0x040fe400078e0203 */
[----:B------:R-:W-:Y:S02]  /*9fa0*/  VIADD R0, R0, 0x1 ;  /* 0x0000000100007836 */ /* 0x000fe40000000000 */
[----:B------:R-:W0:Y:S03]  /*9fb0*/  SYNCS.PHASECHK.TRANS64.TRYWAIT P0, [R7+URZ], R2 ;  /* 0x00000002070075a7 */ /* 0x000e26000800017f */
[----:B------:R-:W-:-:S04]  /*9fc0*/  ISETP.NE.AND P1, PT, R0, 0x2, PT ;  /* 0x000000020000780c */ /* 0x000fc80003f25270 */
[----:B------:R-:W-:Y:S02]  /*9fd0*/  SEL R5, RZ, 0x1, P1 ;  /* 0x00000001ff057807 */ /* 0x000fe40000800000 */
[----:B------:R-:W-:Y:S02]  /*9fe0*/  SEL R0, R0, RZ, P1 ;  /* 0x000000ff00007207 */ /* 0x000fe40000800000 */
[----:B------:R-:W-:Y:S01]  /*9ff0*/  LOP3.LUT R5, R8, R5, RZ, 0x3c, !PT ;  /* 0x0000000508057212 */ /* 0x000fe200078e3cff */
[----:B0-----:R-:W-:Y:S06]  /*a000*/  @!P0 BRA `(.L_x_307) ;  /* 0x0000000000c88947 */ /* 0x001fec0003800000 */
.L_x_318:
[----:B------:R-:W-:Y:S01]  /*a010*/  IMAD R3, R0, 0x8, R3 ;  /* 0x0000000800037824 */ /* 0x000fe200078e0203 */
[----:B------:R-:W-:-:S07]  /*a020*/  SHF.L.U32 R0, R5, 0x1f, RZ ;  /* 0x0000001f05007819 */ /* 0x000fce00000006ff */
.L_x_308:
[----:B-1----:R1:W2:Y:S02]  /*a030*/  SYNCS.PHASECHK.TRANS64.TRYWAIT P0, [R3+URZ], R0 ;  /* 0x00000000030075a7 */ /* 0x0022a4000800017f */
[----:B--2---:R-:W-:Y:S05]  /*a040*/  @!P0 NANOSLEEP.SYNCS 0x989680 ;  /* 0x009896800000895d */ /* 0x004fea0003900000 */
[----:B------:R-:W2:Y:S02]  /*a050*/  @!P0 SYNCS.PHASECHK.TRANS64 P0, [R3+URZ], R0 ;  /* 0x00000000030085a7 */ /* 0x000ea4000800007f */
[----:B--2---:R-:W-:Y:S05]  /*a060*/  @!P0 BRA `(.L_x_308) ;  /* 0xfffffffc00f08947 */ /* 0x004fea000383ffff */
.L_x_305:
[----:B------:R-:W-:Y:S05]  /*a070*/  BSYNC B0 ;  /* 0x0000000000007941 */ /* 0x000fea0003800000 */
.L_x_304:
[----:B------:R-:W-:Y:S05]  /*a080*/  EXIT ;  /* 0x000000000000794d */ /* 0x000fea0003800000 */
.L_x_14:
[----:B0-----:R0:W1:Y:S02]  /*a090*/  SYNCS.PHASECHK.TRANS64.TRYWAIT P0, [R157+URZ], R0 ;  /* 0x000000009d0075a7 */ /* 0x001064000800017f */
[----:B-1----:R-:W-:Y:S05]  /*a0a0*/  @!P0 NANOSLEEP.SYNCS 0x989680 ;  /* 0x009896800000895d */ /* 0x002fea0003900000 */
[----:B------:R-:W1:Y:S02]  /*a0b0*/  @!P0 SYNCS.PHASECHK.TRANS64 P0, [R157+URZ], R0 ;  /* 0x000000009d0085a7 */ /* 0x000e64000800007f */
[----:B-1----:R-:W-:Y:S05]  /*a0c0*/  @!P0 BRA `(.L_x_14) ;  /* 0xfffffffc00f08947 */ /* 0x002fea000383ffff */
[----:B------:R-:W-:Y:S05]  /*a0d0*/  BRA `(.L_x_309) ;  /* 0xffffff74001c7947 */ /* 0x000fea000383ffff */
.L_x_19:
[----:B-1----:R1:W2:Y:S02]  /*a0e0*/  SYNCS.PHASECHK.TRANS64.TRYWAIT P1, [R3+URZ], R0 ;  /* 0x00000000030075a7 */ /* 0x0022a4000802017f */
[----:B--2---:R-:W-:Y:S05]  /*a0f0*/  @!P1 NANOSLEEP.SYNCS 0x989680 ;  /* 0x009896800000995d */ /* 0x004fea0003900000 */
[----:B------:R-:W2:Y:S02]  /*a100*/  @!P1 SYNCS.PHASECHK.TRANS64 P1, [R3+URZ], R0 ;  /* 0x00000000030095a7 */ /* 0x000ea4000802007f */
[----:B--2---:R-:W-:Y:S05]  /*a110*/  @!P1 BRA `(.L_x_19) ;  /* 0xfffffffc00f09947 */ /* 0x004fea000383ffff */
[----:B------:R-:W-:Y:S05]  /*a120*/  BRA `(.L_x_18) ;  /* 0xffffff74008c7947 */ /* 0x000fea000383ffff */
.L_x_24:
[----:B-1----:R-:W-:-:S04]  /*a130*/  IMAD.U32 R4, RZ, RZ, UR8 ;  /* 0x00000008ff047e24 */ /* 0x002fc8000f8e00ff */
[----:B------:R1:W2:Y:S03]  /*a140*/  SYNCS.PHASECHK.TRANS64.TRYWAIT P1, [R4+URZ], R3 ;  /* 0x00000003040075a7 */ /* 0x0002a6000802017f */
[----:B--2---:R-:W-:Y:S05]  /*a150*/  @!P1 NANOSLEEP.SYNCS 0x989680 ;  /* 0x009896800000995d */ /* 0x004fea0003900000 */
[----:B------:R-:W2:Y:S02]  /*a160*/  @!P1 SYNCS.PHASECHK.TRANS64 P1, [R4+URZ], R3 ;  /* 0x00000003040095a7 */ /* 0x000ea4000802007f */
[----:B--2---:R-:W-:Y:S05]  /*a170*/  @!P1 BRA `(.L_x_24) ;  /* 0xfffffffc00ec9947 */ /* 0x004fea000383ffff */
[----:B------:R-:W-:Y:S05]  /*a180*/  BRA `(.L_x_23) ;  /* 0xffffff7800e87947 */ /* 0x000fea000383ffff */
.L_x_30:
[----:B0-----:R0:W1:Y:S02]  /*a190*/  SYNCS.PHASECHK.TRANS64.TRYWAIT P0, [R157+URZ+0x10], R0 ;  /* 0x000010009d0075a7 */ /* 0x001064000800017f */
[----:B-1----:R-:W-:Y:S05]  /*a1a0*/  @!P0 NANOSLEEP.SYNCS 0x989680 ;  /* 0x009896800000895d */ /* 0x002fea0003900000 */
[----:B------:R-:W1:Y:S02]  /*a1b0*/  @!P0 SYNCS.PHASECHK.TRANS64 P0, [R157+URZ+0x10], R0 ;  /* 0x000010009d0085a7 */ /* 0x000e64000800007f */
[----:B-1----:R-:W-:Y:S05]  /*a1c0*/  @!P0 BRA `(.L_x_30) ;  /* 0xfffffffc00f08947 */ /* 0x002fea000383ffff */
[----:B------:R-:W-:Y:S05]  /*a1d0*/  BRA `(.L_x_310) ;  /* 0xffffff8000b47947 */ /* 0x000fea000383ffff */
.L_x_291:
[----:B------:R-:W-:Y:S01]  /*a1e0*/  BSSY B1, `(.L_x_311) ;  /* 0x0000006000017945 */ /* 0x000fe20003800000 */
[----:B------:R-:W-:-:S07]  /*a1f0*/  IMAD.MOV.U32 R15, RZ, RZ, -0x1 ;  /* 0xffffffffff0f7424 */ /* 0x000fce00078e00ff */
[----:B------:R-:W-:Y:S05]  /*a200*/  WARPSYNC.COLLECTIVE R15, `(.L_x_312) ;  /* 0x000000000f0c7348 */ /* 0x000fea0003c00000 */
[----:B------:R-:W-:Y:S02]  /*a210*/  ELECT P6, UR62, PT ;  /* 0x00000000003e782f */ /* 0x000fe400038c0000 */
[----:B------:R-:W-:Y:S01]  /*a220*/  MOV R14, UR62 ;  /* 0x0000003e000e7c02 */ /* 0x000fe20008000f00 */
[----:B------:R-:W-:Y:S10]  /*a230*/  ENDCOLLECTIVE ;  /* 0x000000000000791b */ /* 0x000ff40003800000 */
.L_x_312:
[----:B------:R-:W-:Y:S05]  /*a240*/  BSYNC B1 ;  /* 0x0000000000017941 */ /* 0x000fea0003800000 */
.L_x_311:
[----:B------:R-:W-:Y:S05]  /*a250*/  BRA `(.L_x_313) ;  /* 0xfffffff000207947 */ /* 0x000fea000383ffff */
.L_x_294:
[----:B-1----:R1:W2:Y:S02]  /*a260*/  SYNCS.PHASECHK.TRANS64.TRYWAIT P1, [R7+URZ+0x10], R4 ;  /* 0x00001004070075a7 */ /* 0x0022a4000802017f */
[----:B--2---:R-:W-:Y:S05]  /*a270*/  @!P1 NANOSLEEP.SYNCS 0x989680 ;  /* 0x009896800000995d */ /* 0x004fea0003900000 */
[----:B------:R-:W2:Y:S02]  /*a280*/  @!P1 SYNCS.PHASECHK.TRANS64 P1, [R7+URZ+0x10], R4 ;  /* 0x00001004070095a7 */ /* 0x000ea4000802007f */
[----:B--2---:R-:W-:Y:S05]  /*a290*/  @!P1 BRA `(.L_x_294) ;  /* 0xfffffffc00f09947 */ /* 0x004fea000383ffff */
[----:B------:R-:W-:Y:S05]  /*a2a0*/  BRA `(.L_x_314) ;  /* 0xfffffff000547947 */ /* 0x000fea000383ffff */
.L_x_303:
[----:B------:R-:W-:Y:S01]  /*a2b0*/  BSSY B0, `(.L_x_315) ;  /* 0x0000006000007945 */ /* 0x000fe20003800000 */
[----:B------:R-:W-:-:S07]  /*a2c0*/  IMAD.MOV.U32 R15, RZ, RZ, -0x1 ;  /* 0xffffffffff0f7424 */ /* 0x000fce00078e00ff */
[----:B------:R-:W-:Y:S05]  /*a2d0*/  WARPSYNC.COLLECTIVE R15, `(.L_x_316) ;  /* 0x000000000f0c7348 */ /* 0x000fea0003c00000 */
[----:B------:R-:W-:Y:S02]  /*a2e0*/  ELECT P6, UR62, PT ;  /* 0x00000000003e782f */ /* 0x000fe400038c0000 */
[----:B------:R-:W-:Y:S01]  /*a2f0*/  MOV R14, UR62 ;  /* 0x0000003e000e7c02 */ /* 0x000fe20008000f00 */
[----:B------:R-:W-:Y:S10]  /*a300*/  ENDCOLLECTIVE ;  /* 0x000000000000791b */ /* 0x000ff40003800000 */
.L_x_316:
[----:B------:R-:W-:Y:S05]  /*a310*/  BSYNC B0 ;  /* 0x0000000000007941 */ /* 0x000fea0003800000 */
.L_x_315:
[----:B------:R-:W-:Y:S05]  /*a320*/  BRA `(.L_x_317) ;  /* 0xfffffff800e87947 */ /* 0x000fea000383ffff */
.L_x_307:
[----:B0-----:R0:W1:Y:S02]  /*a330*/  SYNCS.PHASECHK.TRANS64.TRYWAIT P0, [R7+URZ], R2 ;  /* 0x00000002070075a7 */ /* 0x001064000800017f */
[----:B-1----:R-:W-:Y:S05]  /*a340*/  @!P0 NANOSLEEP.SYNCS 0x989680 ;  /* 0x009896800000895d */ /* 0x002fea0003900000 */
[----:B------:R-:W1:Y:S02]  /*a350*/  @!P0 SYNCS.PHASECHK.TRANS64 P0, [R7+URZ], R2 ;  /* 0x00000002070085a7 */ /* 0x000e64000800007f */
[----:B-1----:R-:W-:Y:S05]  /*a360*/  @!P0 BRA `(.L_x_307) ;  /* 0xfffffffc00f08947 */ /* 0x002fea000383ffff */
[----:B------:R-:W-:Y:S05]  /*a370*/  BRA `(.L_x_318) ;  /* 0xfffffffc00247947 */ /* 0x000fea000383ffff */
.L_x_319:
[----:B------:R-:W-:-:S00]  /*a380*/  BRA `(.L_x_319) ;  /* 0xfffffffc00fc7947 */ /* 0x000fc0000383ffff */
[----:B------:R-:W-:-:S00]  /*a390*/  NOP ;  /* 0x0000000000007918 */ /* 0x000fc00000000000 */
        /* <DEDUP_REMOVED lines=14> */
.L_x_320:


//--------------------- .nv.global.init           --------------------------
	.section	.nv.global.init,"aw",@progbits
.nv.global.init:
	.type		$str$22,@object
	.size		$str$22,($str$23 - $str$22)
$str$22:
        /*0000*/ 	.byte	0x6b, 0x5f, 0x74, 0x69, 0x6c, 0x65, 0x5f, 0x63, 0x6f, 0x75, 0x6e, 0x74, 0x20, 0x3e, 0x3d, 0x20
        /*0010*/ 	.byte	0x31, 0x00
	.type		$str$23,@object
	.size		$str$23,(__unnamed_1 - $str$23)
$str$23:
        /*0012*/ 	.byte	0x2f, 0x74, 0x6d, 0x70, 0x2f, 0x63, 0x75, 0x74, 0x6c, 0x61, 0x73, 0x73, 0x5f, 0x73, 0x77, 0x65
        /*0022*/ 	.byte	0x65, 0x70, 0x5f, 0x73, 0x72, 0x63, 0x2f, 0x69, 0x6e, 0x63, 0x6c, 0x75, 0x64, 0x65, 0x2f, 0x63
        /*0032*/ 	.byte	0x75, 0x74, 0x6c, 0x61, 0x73, 0x73, 0x2f, 0x67, 0x65, 0x6d, 0x6d, 0x2f, 0x63, 0x6f, 0x6c, 0x6c
        /*0042*/ 	.byte	0x65, 0x63, 0x74, 0x69, 0x76, 0x65, 0x2f, 0x73, 0x6d, 0x39, 0x30, 0x5f, 0x6d, 0x6d, 0x61, 0x5f
        /*0052*/ 	.byte	0x74, 0x6d, 0x61, 0x5f, 0x67, 0x6d, 0x6d, 0x61, 0x5f, 0x73, 0x73, 0x5f, 0x77, 0x61, 0x72, 0x70
        /*0062*/ 	.byte	0x73, 0x70, 0x65, 0x63, 0x69, 0x61, 0x6c, 0x69, 0x7a, 0x65, 0x64, 0x2e, 0x68, 0x70, 0x70, 0x00
	.type		__unnamed_1,@object
	.size		__unnamed_1,(.L_0 - __unnamed_1)
__unnamed_1:
        /*0072*/ 	.byte	0x76, 0x6f, 0x69, 0x64, 0x20, 0x63, 0x75, 0x74, 0x6c, 0x61, 0x73, 0x73, 0x3a, 0x3a, 0x67, 0x65
        /* <DEDUP_REMOVED lines=175> */
.L_0:


//--------------------- .nv.shared._ZN7cutlass13device_kernelINS_4gemm6kernel13GemmUniversalIN4cute5tupleIJiiiiEEENS1_10collective13CollectiveMmaINS1_34MainloopSm90TmaGmmaWarpSpecializedILi2ENS5_IJNS4_1CILi1EEESB_SB_EEENS1_32KernelTmaWarpSpecializedPingpongEEENS5_IJNSA_ILi64EEENSA_ILi256EEESF_EEEfNS5_IJlSB_lEEEfSI_NS4_8TiledMMAINS4_8MMA_AtomIJNS4_4SM904GMMA30MMA_64x256x8_F32TF32TF32_SS_TNILNSM_7ScaleInE1ELSO_1EEEEEENS4_6LayoutISC_NS5_IJNSA_ILi0EEESS_SS_EEEEENS5_IJNS4_10UnderscoreESV_SV_EEEEENS4_13SM90_TMA_LOADENS4_14ComposedLayoutINS4_7SwizzleILi3ELi4ELi3EEENS4_18smem_ptr_flag_bitsILi32EEENSR_INS5_IJNSA_ILi8EEENSA_ILi32EEEEEENS5_IJS15_SB_EEEEEEEvNS4_8identityESY_S19_vS1A_EENS_8epilogue10collective6detail29Sm90TmaWarpSpecializedAdapterINS1D_15DefaultEpilogueIfSI_SI_NS1C_6thread17LinearCombinationIfLi1EffLNS1H_9ScaleType4KindE0ELNS_15FloatRoundStyleE2EfEENS1_15EpilogueDefaultEEEEEvvEEEEvNT_6ParamsE --------------------------
	.section	.nv.shared._ZN7cutlass13device_kernelINS_4gemm6kernel13GemmUniversalIN4cute5tupleIJiiiiEEENS1_10collective13CollectiveMmaINS1_34MainloopSm90TmaGmmaWarpSpecializedILi2ENS5_IJNS4_1CILi1EEESB_SB_EEENS1_32KernelTmaWarpSpecializedPingpongEEENS5_IJNSA_ILi64EEENSA_ILi256EEESF_EEEfNS5_IJlSB_lEEEfSI_NS4_8TiledMMAINS4_8MMA_AtomIJNS4_4SM904GMMA30MMA_64x256x8_F32TF32TF32_SS_TNILNSM_7ScaleInE1ELSO_1EEEEEENS4_6LayoutISC_NS5_IJNSA_ILi0EEESS_SS_EEEEENS5_IJNS4_10UnderscoreESV_SV_EEEEENS4_13SM90_TMA_LOADENS4_14ComposedLayoutINS4_7SwizzleILi3ELi4ELi3EEENS4_18smem_ptr_flag_bitsILi32EEENSR_INS5_IJNSA_ILi8EEENSA_ILi32EEEEEENS5_IJS15_SB_EEEEEEEvNS4_8identityESY_S19_vS1A_EENS_8epilogue10collective6detail29Sm90TmaWarpSpecializedAdapterINS1D_15DefaultEpilogueIfSI_SI_NS1C_6thread17LinearCombinationIfLi1EffLNS1H_9ScaleType4KindE0ELNS_15FloatRoundStyleE2EfEENS1_15EpilogueDefaultEEEEEvvEEEEvNT_6ParamsE,"aw",@nobits
	.sectionflags	@""
	.align	16
	.zero		1024


//--------------------- .nv.shared.reserved.0     --------------------------
	.section	.nv.shared.reserved.0,"aw",@nobits
	.weak		__nv_reservedSMEM_offset_0_alias
	.size		__nv_reservedSMEM_offset_0_alias, 0, 0
	.other		__nv_reservedSMEM_offset_0_alias,@"STO_CUDA_RESERVED_SHARED STV_DEFAULT"
__nv_reservedSMEM_offset_0_alias:
	.zero		0


//--------------------- .nv.global                --------------------------
	.section	.nv.global,"aw",@nobits
.nv.global:
	.type		_ZN40_INTERNAL_d61ff2d3_4_k_cu_33a30d7d_209244cute1_E,@object
	.size		_ZN40_INTERNAL_d61ff2d3_4_k_cu_33a30d7d_209244cute1_E,(_ZN40_INTERNAL_d61ff2d3_4_k_cu_33a30d7d_209244cuda3std3__45__cpo6cbeginE - _ZN40_INTERNAL_d61ff2d3_4_k_cu_33a30d7d_209244cute1_E)
_ZN40_INTERNAL_d61ff2d3_4_k_cu_33a30d7d_209244cute1_E:
	.zero		1
	.type		_ZN40_INTERNAL_d61ff2d3_4_k_cu_33a30d7d_209244cuda3std3__45__cpo6cbeginE,@object
	.size		_ZN40_INTERNAL_d61ff2d3_4_k_cu_33a30d7d_209244cuda3std3__45__cpo6cbeginE,(_ZN40_INTERNAL_d61ff2d3_4_k_cu_33a30d7d_209244cuda3std3__48in_placeE - _ZN40_INTERNAL_d61ff2d3_4_k_cu_33a30d7d_209244cuda3std3__45__cpo6cbeginE)
_ZN40_INTERNAL_d61ff2d3_4_k_cu_33a30d7d_209244cuda3std3__45__cpo6cbeginE:
	.zero		1
	.type		_ZN40_INTERNAL_d61ff2d3_4_k_cu_33a30d7d_209244cuda3std3__48in_placeE,@object
	.size		_ZN40_INTERNAL_d61ff2d3_4_k_cu_33a30d7d_209244cuda3std3__48in_placeE,(_ZN40_INTERNAL_d61ff2d3_4_k_cu_33a30d7d_209244cuda3std6ranges3__45__cpo9iter_moveE - _ZN40_INTERNAL_d61ff2d3_4_k_cu_33a30d7d_209244cuda3std3__48in_placeE)
_ZN40_INTERNAL_d61ff2d3_4_k_cu_33a30d7d_209244cuda3std3__48in_placeE:
	.zero		1
	.type		_ZN40_INTERNAL_d61ff2d3_4_k_cu_33a30d7d_209244cuda3std6ranges3__45__cpo9iter_moveE,@object
	.size		_ZN40_INTERNAL_d61ff2d3_4_k_cu_33a30d7d_209244cuda3std6ranges3__45__cpo9iter_moveE,(_ZN40_INTERNAL_d61ff2d3_4_k_cu_33a30d7d_209244cuda3std3__45__cpo5beginE - _ZN40_INTERNAL_d61ff2d3_4_k_cu_33a30d7d_209244cuda3std6ranges3__45__cpo9iter_moveE)
_ZN40_INTERNAL_d61ff2d3_4_k_cu_33a30d7d_209244cuda3std6ranges3__45__cpo9iter_moveE:
	.zero		1
	.type		_ZN40_INTERNAL_d61ff2d3_4_k_cu_33a30d7d_209244cuda3std3__45__cpo5beginE,@object
	.size		_ZN40_INTERNAL_d61ff2d3_4_k_cu_33a30d7d_209244cuda3std3__45__cpo5beginE,(_ZN40_INTERNAL_d61ff2d3_4_k_cu_33a30d7d_209244cuda3std3__442_GLOBAL__N__d61ff2d3_4_k_cu_33a30d7d_209246ignoreE - _ZN40_INTERNAL_d61ff2d3_4_k_cu_33a30d7d_209244cuda3std3__45__cpo5beginE)
_ZN40_INTERNAL_d61ff2d3_4_k_cu_33a30d7d_209244cuda3std3__45__cpo5beginE:
	.zero		1
	.type		_ZN40_INTERNAL_d61ff2d3_4_k_cu_33a30d7d_209244cuda3std3__442_GLOBAL__N__d61ff2d3_4_k_cu_33a30d7d_209246ignoreE,@object
	.size		_ZN40_INTERNAL_d61ff2d3_4_k_cu_33a30d7d_209244cuda3std3__442_GLOBAL__N__d61ff2d3_4_k_cu_33a30d7d_209246ignoreE,(_ZN40_INTERNAL_d61ff2d3_4_k_cu_33a30d7d_209244cute7productE - _ZN40_INTERNAL_d61ff2d3_4_k_cu_33a30d7d_209244cuda3std3__442_GLOBAL__N__d61ff2d3_4_k_cu_33a30d7d_209246ignoreE)
_ZN40_INTERNAL_d61ff2d3_4_k_cu_33a30d7d_209244cuda3std3__442_GLOBAL__N__d61ff2d3_4_k_cu_33a30d7d_209246ignoreE:
	.zero		1
	.type		_ZN40_INTERNAL_d61ff2d3_4_k_cu_33a30d7d_209244cute7productE,@object
	.size		_ZN40_INTERNAL_d61ff2d3_4_k_cu_33a30d7d_209244cute7productE,(_ZN40_INTERNAL_d61ff2d3_4_k_cu_33a30d7d_209244cuda3std3__45__cpo3endE - _ZN40_INTERNAL_d61ff2d3_4_k_cu_33a30d7d_209244cute7productE)
_ZN40_INTERNAL_d61ff2d3_4_k_cu_33a30d7d_209244cute7productE:
	.zero		1
	.type		_ZN40_INTERNAL_d61ff2d3_4_k_cu_33a30d7d_209244cuda3std3__45__cpo3endE,@object
	.size		_ZN40_INTERNAL_d61ff2d3_4_k_cu_33a30d7d_209244cuda3std3__45__cpo3endE,(_ZN40_INTERNAL_d61ff2d3_4_k_cu_33a30d7d_209244cuda3std3__419piecewise_constructE - _ZN40_INTERNAL_d61ff2d3_4_k_cu_33a30d7d_209244cuda3std3__45__cpo3endE)
_ZN40_INTERNAL_d61ff2d3_4_k_cu_33a30d7d_209244cuda3std3__45__cpo3endE:
	.zero		1
	.type		_ZN40_INTERNAL_d61ff2d3_4_k_cu_33a30d7d_209244cuda3std3__419piecewise_constructE,@object
	.size		_ZN40_INTERNAL_d61ff2d3_4_k_cu_33a30d7d_209244cuda3std3__419piecewise_constructE,(_ZN40_INTERNAL_d61ff2d3_4_k_cu_33a30d7d_209244cuda3std3__45__cpo4cendE - _ZN40_INTERNAL_d61ff2d3_4_k_cu_33a30d7d_209244cuda3std3__419piecewise_constructE)
_ZN40_INTERNAL_d61ff2d3_4_k_cu_33a30d7d_209244cuda3std3__419piecewise_constructE:
	.zero		1
	.type		_ZN40_INTERNAL_d61ff2d3_4_k_cu_33a30d7d_209244cuda3std3__45__cpo4cendE,@object
	.size		_ZN40_INTERNAL_d61ff2d3_4_k_cu_33a30d7d_209244cuda3std3__45__cpo4cendE,(_ZN40_INTERNAL_d61ff2d3_4_k_cu_33a30d7d_209244cuda3std6ranges3__45__cpo4swapE - _ZN40_INTERNAL_d61ff2d3_4_k_cu_33a30d7d_209244cuda3std3__45__cpo4cendE)
_ZN40_INTERNAL_d61ff2d3_4_k_cu_33a30d7d_209244cuda3std3__45__cpo4cendE:
	.zero		1
	.type		_ZN40_INTERNAL_d61ff2d3_4_k_cu_33a30d7d_209244cuda3std6ranges3__45__cpo4swapE,@object
	.size		_ZN40_INTERNAL_d61ff2d3_4_k_cu_33a30d7d_209244cuda3std6ranges3__45__cpo4swapE,(.L_8 - _ZN40_INTERNAL_d61ff2d3_4_k_cu_33a30d7d_209244cuda3std6ranges3__45__cpo4swapE)
_ZN40_INTERNAL_d61ff2d3_4_k_cu_33a30d7d_209244cuda3std6ranges3__45__cpo4swapE:
	.zero		1
.L_8:


//--------------------- .nv.constant0._ZN7cutlass13device_kernelINS_4gemm6kernel13GemmUniversalIN4cute5tupleIJiiiiEEENS1_10collective13CollectiveMmaINS1_34MainloopSm90TmaGmmaWarpSpecializedILi2ENS5_IJNS4_1CILi1EEESB_SB_EEENS1_32KernelTmaWarpSpecializedPingpongEEENS5_IJNSA_ILi64EEENSA_ILi256EEESF_EEEfNS5_IJlSB_lEEEfSI_NS4_8TiledMMAINS4_8MMA_AtomIJNS4_4SM904GMMA30MMA_64x256x8_F32TF32TF32_SS_TNILNSM_7ScaleInE1ELSO_1EEEEEENS4_6LayoutISC_NS5_IJNSA_ILi0EEESS_SS_EEEEENS5_IJNS4_10UnderscoreESV_SV_EEEEENS4_13SM90_TMA_LOADENS4_14ComposedLayoutINS4_7SwizzleILi3ELi4ELi3EEENS4_18smem_ptr_flag_bitsILi32EEENSR_INS5_IJNSA_ILi8EEENSA_ILi32EEEEEENS5_IJS15_SB_EEEEEEEvNS4_8identityESY_S19_vS1A_EENS_8epilogue10collective6detail29Sm90TmaWarpSpecializedAdapterINS1D_15DefaultEpilogueIfSI_SI_NS1C_6thread17LinearCombinationIfLi1EffLNS1H_9ScaleType4KindE0ELNS_15FloatRoundStyleE2EfEENS1_15EpilogueDefaultEEEEEvvEEEEvNT_6ParamsE --------------------------
	.section	.nv.constant0._ZN7cutlass13device_kernelINS_4gemm6kernel13GemmUniversalIN4cute5tupleIJiiiiEEENS1_10collective13CollectiveMmaINS1_34MainloopSm90TmaGmmaWarpSpecializedILi2ENS5_IJNS4_1CILi1EEESB_SB_EEENS1_32KernelTmaWarpSpecializedPingpongEEENS5_IJNSA_ILi64EEENSA_ILi256EEESF_EEEfNS5_IJlSB_lEEEfSI_NS4_8TiledMMAINS4_8MMA_AtomIJNS4_4SM904GMMA30MMA_64x256x8_F32TF32TF32_SS_TNILNSM_7ScaleInE1ELSO_1EEEEEENS4_6LayoutISC_NS5_IJNSA_ILi0EEESS_SS_EEEEENS5_IJNS4_10UnderscoreESV_SV_EEEEENS4_13SM90_TMA_LOADENS4_14ComposedLayoutINS4_7SwizzleILi3ELi4ELi3EEENS4_18smem_ptr_flag_bitsILi32EEENSR_INS5_IJNSA_ILi8EEENSA_ILi32EEEEEENS5_IJS15_SB_EEEEEEEvNS4_8identityESY_S19_vS1A_EENS_8epilogue10collective6detail29Sm90TmaWarpSpecializedAdapterINS1D_15DefaultEpilogueIfSI_SI_NS1C_6thread17LinearCombinationIfLi1EffLNS1H_9ScaleType4KindE0ELNS_15FloatRoundStyleE2EfEENS1_15EpilogueDefaultEEEEEvvEEEEvNT_6ParamsE,"a",@progbits
	.sectionflags	@""
	.align	4
.nv.constant0._ZN7cutlass13device_kernelINS_4gemm6kernel13GemmUniversalIN4cute5tupleIJiiiiEEENS1_10collective13CollectiveMmaINS1_34MainloopSm90TmaGmmaWarpSpecializedILi2ENS5_IJNS4_1CILi1EEESB_SB_EEENS1_32KernelTmaWarpSpecializedPingpongEEENS5_IJNSA_ILi64EEENSA_ILi256EEESF_EEEfNS5_IJlSB_lEEEfSI_NS4_8TiledMMAINS4_8MMA_AtomIJNS4_4SM904GMMA30MMA_64x256x8_F32TF32TF32_SS_TNILNSM_7ScaleInE1ELSO_1EEEEEENS4_6LayoutISC_NS5_IJNSA_ILi0EEESS_SS_EEEEENS5_IJNS4_10UnderscoreESV_SV_EEEEENS4_13SM90_TMA_LOADENS4_14ComposedLayoutINS4_7SwizzleILi3ELi4ELi3EEENS4_18smem_ptr_flag_bitsILi32EEENSR_INS5_IJNSA_ILi8EEENSA_ILi32EEEEEENS5_IJS15_SB_EEEEEEEvNS4_8identityESY_S19_vS1A_EENS_8epilogue10collective6detail29Sm90TmaWarpSpecializedAdapterINS1D_15DefaultEpilogueIfSI_SI_NS1C_6thread17LinearCombinationIfLi1EffLNS1H_9ScaleType4KindE0ELNS_15FloatRoundStyleE2EfEENS1_15EpilogueDefaultEEEEEvvEEEEvNT_6ParamsE:
	.zero		1664


//--------------------- SYMBOLS --------------------------

	.type		.nv.reservedSmem.offset0,@object
	.size		.nv.reservedSmem.offset0,0x4
	.type		__assertfail,@function
